//
// Generated by NVIDIA NVVM Compiler
//
// Compiler Build ID: CL-36424714
// Cuda compilation tools, release 13.0, V13.0.88
// Based on NVVM 20.0.0
//

.version 9.0
.target sm_100
.address_size 64

	// .globl	_Z21SgemmNaiveTransKernelPfS_S_i
// _ZZ16SgemmNaiveKernelPfS_S_iE5smemA has been demoted
// _ZZ16SgemmNaiveKernelPfS_S_iE5smemB has been demoted
.extern .shared .align 16 .b8 shared_data[];

.visible .entry _Z21SgemmNaiveTransKernelPfS_S_i(
	.param .u64 .ptr .align 1 _Z21SgemmNaiveTransKernelPfS_S_i_param_0,
	.param .u64 .ptr .align 1 _Z21SgemmNaiveTransKernelPfS_S_i_param_1,
	.param .u64 .ptr .align 1 _Z21SgemmNaiveTransKernelPfS_S_i_param_2,
	.param .u32 _Z21SgemmNaiveTransKernelPfS_S_i_param_3
)
{
	.reg .pred 	%p<10>;
	.reg .b32 	%r<47>;
	.reg .b32 	%f<113>;
	.reg .b64 	%rd<43>;

	ld.param.u64 	%rd11, [_Z21SgemmNaiveTransKernelPfS_S_i_param_0];
	ld.param.u64 	%rd12, [_Z21SgemmNaiveTransKernelPfS_S_i_param_1];
	ld.param.u64 	%rd10, [_Z21SgemmNaiveTransKernelPfS_S_i_param_2];
	ld.param.u32 	%r25, [_Z21SgemmNaiveTransKernelPfS_S_i_param_3];
	cvta.to.global.u64 	%rd1, %rd12;
	cvta.to.global.u64 	%rd2, %rd11;
	mov.u32 	%r26, %ctaid.y;
	mov.u32 	%r27, %ntid.y;
	mov.u32 	%r28, %tid.y;
	mad.lo.s32 	%r1, %r26, %r27, %r28;
	mov.u32 	%r29, %ctaid.x;
	mov.u32 	%r30, %ntid.x;
	mov.u32 	%r31, %tid.x;
	mad.lo.s32 	%r2, %r29, %r30, %r31;
	max.s32 	%r32, %r1, %r2;
	setp.ge.s32 	%p1, %r32, %r25;
	@%p1 bra 	$L__BB0_14;
	mul.lo.s32 	%r3, %r25, %r1;
	mul.lo.s32 	%r4, %r25, %r2;
	and.b32  	%r5, %r25, 15;
	setp.lt.u32 	%p2, %r25, 16;
	mov.f32 	%f112, 0f00000000;
	mov.b32 	%r43, 0;
	@%p2 bra 	$L__BB0_4;
	and.b32  	%r43, %r25, 2147483632;
	neg.s32 	%r41, %r43;
	mul.wide.u32 	%rd13, %r3, 4;
	add.s64 	%rd14, %rd13, %rd2;
	add.s64 	%rd41, %rd14, 32;
	add.s64 	%rd4, %rd1, 32;
	mov.f32 	%f112, 0f00000000;
	mov.u32 	%r40, %r4;
$L__BB0_3:
	.pragma "nounroll";
	mul.wide.s32 	%rd15, %r40, 4;
	add.s64 	%rd16, %rd4, %rd15;
	ld.global.f32 	%f17, [%rd41+-32];
	ld.global.f32 	%f18, [%rd16+-32];
	fma.rn.f32 	%f19, %f17, %f18, %f112;
	ld.global.f32 	%f20, [%rd41+-28];
	ld.global.f32 	%f21, [%rd16+-28];
	fma.rn.f32 	%f22, %f20, %f21, %f19;
	ld.global.f32 	%f23, [%rd41+-24];
	ld.global.f32 	%f24, [%rd16+-24];
	fma.rn.f32 	%f25, %f23, %f24, %f22;
	ld.global.f32 	%f26, [%rd41+-20];
	ld.global.f32 	%f27, [%rd16+-20];
	fma.rn.f32 	%f28, %f26, %f27, %f25;
	ld.global.f32 	%f29, [%rd41+-16];
	ld.global.f32 	%f30, [%rd16+-16];
	fma.rn.f32 	%f31, %f29, %f30, %f28;
	ld.global.f32 	%f32, [%rd41+-12];
	ld.global.f32 	%f33, [%rd16+-12];
	fma.rn.f32 	%f34, %f32, %f33, %f31;
	ld.global.f32 	%f35, [%rd41+-8];
	ld.global.f32 	%f36, [%rd16+-8];
	fma.rn.f32 	%f37, %f35, %f36, %f34;
	ld.global.f32 	%f38, [%rd41+-4];
	ld.global.f32 	%f39, [%rd16+-4];
	fma.rn.f32 	%f40, %f38, %f39, %f37;
	ld.global.f32 	%f41, [%rd41];
	ld.global.f32 	%f42, [%rd16];
	fma.rn.f32 	%f43, %f41, %f42, %f40;
	ld.global.f32 	%f44, [%rd41+4];
	ld.global.f32 	%f45, [%rd16+4];
	fma.rn.f32 	%f46, %f44, %f45, %f43;
	ld.global.f32 	%f47, [%rd41+8];
	ld.global.f32 	%f48, [%rd16+8];
	fma.rn.f32 	%f49, %f47, %f48, %f46;
	ld.global.f32 	%f50, [%rd41+12];
	ld.global.f32 	%f51, [%rd16+12];
	fma.rn.f32 	%f52, %f50, %f51, %f49;
	ld.global.f32 	%f53, [%rd41+16];
	ld.global.f32 	%f54, [%rd16+16];
	fma.rn.f32 	%f55, %f53, %f54, %f52;
	ld.global.f32 	%f56, [%rd41+20];
	ld.global.f32 	%f57, [%rd16+20];
	fma.rn.f32 	%f58, %f56, %f57, %f55;
	ld.global.f32 	%f59, [%rd41+24];
	ld.global.f32 	%f60, [%rd16+24];
	fma.rn.f32 	%f61, %f59, %f60, %f58;
	ld.global.f32 	%f62, [%rd41+28];
	ld.global.f32 	%f63, [%rd16+28];
	fma.rn.f32 	%f112, %f62, %f63, %f61;
	add.s32 	%r41, %r41, 16;
	add.s64 	%rd41, %rd41, 64;
	add.s32 	%r40, %r40, 16;
	setp.ne.s32 	%p3, %r41, 0;
	@%p3 bra 	$L__BB0_3;
$L__BB0_4:
	setp.eq.s32 	%p4, %r5, 0;
	@%p4 bra 	$L__BB0_13;
	and.b32  	%r13, %r25, 7;
	setp.lt.u32 	%p5, %r5, 8;
	@%p5 bra 	$L__BB0_7;
	add.s32 	%r34, %r43, %r3;
	mul.wide.u32 	%rd17, %r34, 4;
	add.s64 	%rd18, %rd2, %rd17;
	ld.global.f32 	%f65, [%rd18];
	add.s32 	%r35, %r43, %r4;
	mul.wide.s32 	%rd19, %r35, 4;
	add.s64 	%rd20, %rd1, %rd19;
	ld.global.f32 	%f66, [%rd20];
	fma.rn.f32 	%f67, %f65, %f66, %f112;
	cvt.u64.u32 	%rd21, %r3;
	cvt.u64.u32 	%rd22, %r43;
	add.s64 	%rd23, %rd22, %rd21;
	shl.b64 	%rd24, %rd23, 2;
	add.s64 	%rd25, %rd2, %rd24;
	ld.global.f32 	%f68, [%rd25+4];
	ld.global.f32 	%f69, [%rd20+4];
	fma.rn.f32 	%f70, %f68, %f69, %f67;
	ld.global.f32 	%f71, [%rd25+8];
	ld.global.f32 	%f72, [%rd20+8];
	fma.rn.f32 	%f73, %f71, %f72, %f70;
	ld.global.f32 	%f74, [%rd25+12];
	ld.global.f32 	%f75, [%rd20+12];
	fma.rn.f32 	%f76, %f74, %f75, %f73;
	ld.global.f32 	%f77, [%rd25+16];
	ld.global.f32 	%f78, [%rd20+16];
	fma.rn.f32 	%f79, %f77, %f78, %f76;
	ld.global.f32 	%f80, [%rd25+20];
	ld.global.f32 	%f81, [%rd20+20];
	fma.rn.f32 	%f82, %f80, %f81, %f79;
	ld.global.f32 	%f83, [%rd25+24];
	ld.global.f32 	%f84, [%rd20+24];
	fma.rn.f32 	%f85, %f83, %f84, %f82;
	ld.global.f32 	%f86, [%rd25+28];
	ld.global.f32 	%f87, [%rd20+28];
	fma.rn.f32 	%f112, %f86, %f87, %f85;
	add.s32 	%r43, %r43, 8;
$L__BB0_7:
	setp.eq.s32 	%p6, %r13, 0;
	@%p6 bra 	$L__BB0_13;
	and.b32  	%r16, %r25, 3;
	setp.lt.u32 	%p7, %r13, 4;
	@%p7 bra 	$L__BB0_10;
	add.s32 	%r36, %r43, %r3;
	mul.wide.u32 	%rd26, %r36, 4;
	add.s64 	%rd27, %rd2, %rd26;
	ld.global.f32 	%f89, [%rd27];
	add.s32 	%r37, %r43, %r4;
	mul.wide.s32 	%rd28, %r37, 4;
	add.s64 	%rd29, %rd1, %rd28;
	ld.global.f32 	%f90, [%rd29];
	fma.rn.f32 	%f91, %f89, %f90, %f112;
	cvt.u64.u32 	%rd30, %r3;
	cvt.u64.u32 	%rd31, %r43;
	add.s64 	%rd32, %rd31, %rd30;
	shl.b64 	%rd33, %rd32, 2;
	add.s64 	%rd34, %rd2, %rd33;
	ld.global.f32 	%f92, [%rd34+4];
	ld.global.f32 	%f93, [%rd29+4];
	fma.rn.f32 	%f94, %f92, %f93, %f91;
	ld.global.f32 	%f95, [%rd34+8];
	ld.global.f32 	%f96, [%rd29+8];
	fma.rn.f32 	%f97, %f95, %f96, %f94;
	ld.global.f32 	%f98, [%rd34+12];
	ld.global.f32 	%f99, [%rd29+12];
	fma.rn.f32 	%f112, %f98, %f99, %f97;
	add.s32 	%r43, %r43, 4;
$L__BB0_10:
	setp.eq.s32 	%p8, %r16, 0;
	@%p8 bra 	$L__BB0_13;
	add.s32 	%r46, %r43, %r4;
	add.s32 	%r38, %r43, %r3;
	mul.wide.u32 	%rd35, %r38, 4;
	add.s64 	%rd42, %rd2, %rd35;
	neg.s32 	%r45, %r16;
$L__BB0_12:
	.pragma "nounroll";
	mul.wide.s32 	%rd36, %r46, 4;
	add.s64 	%rd37, %rd1, %rd36;
	ld.global.f32 	%f100, [%rd42];
	ld.global.f32 	%f101, [%rd37];
	fma.rn.f32 	%f112, %f100, %f101, %f112;
	add.s32 	%r46, %r46, 1;
	add.s64 	%rd42, %rd42, 4;
	add.s32 	%r45, %r45, 1;
	setp.ne.s32 	%p9, %r45, 0;
	@%p9 bra 	$L__BB0_12;
$L__BB0_13:
	add.s32 	%r39, %r3, %r2;
	cvta.to.global.u64 	%rd38, %rd10;
	mul.wide.s32 	%rd39, %r39, 4;
	add.s64 	%rd40, %rd38, %rd39;
	ld.global.f32 	%f102, [%rd40];
	add.f32 	%f103, %f112, %f102;
	st.global.f32 	[%rd40], %f103;
$L__BB0_14:
	ret;

}
	// .globl	_Z16SgemmNaiveKernelPfS_S_i
.visible .entry _Z16SgemmNaiveKernelPfS_S_i(
	.param .u64 .ptr .align 1 _Z16SgemmNaiveKernelPfS_S_i_param_0,
	.param .u64 .ptr .align 1 _Z16SgemmNaiveKernelPfS_S_i_param_1,
	.param .u64 .ptr .align 1 _Z16SgemmNaiveKernelPfS_S_i_param_2,
	.param .u32 _Z16SgemmNaiveKernelPfS_S_i_param_3
)
{
	.reg .pred 	%p<10>;
	.reg .b32 	%r<40>;
	.reg .b32 	%f<113>;
	.reg .b64 	%rd<13>;
	// demoted variable
	.shared .align 4 .b8 _ZZ16SgemmNaiveKernelPfS_S_iE5smemA[4224];
	// demoted variable
	.shared .align 4 .b8 _ZZ16SgemmNaiveKernelPfS_S_iE5smemB[4224];
	ld.param.u64 	%rd4, [_Z16SgemmNaiveKernelPfS_S_i_param_0];
	ld.param.u64 	%rd5, [_Z16SgemmNaiveKernelPfS_S_i_param_1];
	ld.param.u64 	%rd6, [_Z16SgemmNaiveKernelPfS_S_i_param_2];
	ld.param.u32 	%r23, [_Z16SgemmNaiveKernelPfS_S_i_param_3];
	mov.u32 	%r35, %tid.x;
	mov.u32 	%r37, %tid.y;
	mov.u32 	%r24, %ctaid.x;
	mov.u32 	%r25, %ctaid.y;
	shl.b32 	%r26, %r25, 5;
	add.s32 	%r3, %r26, %r37;
	shl.b32 	%r4, %r24, 5;
	add.s32 	%r5, %r4, %r35;
	setp.lt.s32 	%p1, %r23, 1;
	mov.f32 	%f112, 0f00000000;
	@%p1 bra 	$L__BB1_7;
	mul.lo.s32 	%r28, %r37, 132;
	mov.u32 	%r29, _ZZ16SgemmNaiveKernelPfS_S_iE5smemA;
	add.s32 	%r6, %r29, %r28;
	shl.b32 	%r30, %r35, 2;
	add.s32 	%r7, %r6, %r30;
	mov.u32 	%r31, _ZZ16SgemmNaiveKernelPfS_S_iE5smemB;
	add.s32 	%r9, %r31, %r30;
	add.s32 	%r8, %r9, %r28;
	mad.lo.s32 	%r32, %r37, %r23, %r35;
	add.s32 	%r38, %r32, %r4;
	shl.b32 	%r11, %r23, 5;
	mad.lo.s32 	%r36, %r23, %r3, %r35;
	cvta.to.global.u64 	%rd1, %rd4;
	cvta.to.global.u64 	%rd2, %rd5;
	mov.f32 	%f112, 0f00000000;
	mov.b32 	%r39, 0;
$L__BB1_2:
	setp.ge.u32 	%p2, %r3, %r23;
	mul.wide.s32 	%rd7, %r36, 4;
	add.s64 	%rd3, %rd1, %rd7;
	setp.ge.s32 	%p3, %r35, %r23;
	mov.f32 	%f110, 0f00000000;
	or.pred  	%p4, %p2, %p3;
	@%p4 bra 	$L__BB1_4;
	ld.global.f32 	%f110, [%rd3];
$L__BB1_4:
	setp.ge.u32 	%p5, %r5, %r23;
	st.shared.f32 	[%r7], %f110;
	setp.ge.s32 	%p6, %r37, %r23;
	mov.f32 	%f111, 0f00000000;
	or.pred  	%p7, %p5, %p6;
	@%p7 bra 	$L__BB1_6;
	mul.wide.u32 	%rd8, %r38, 4;
	add.s64 	%rd9, %rd2, %rd8;
	ld.global.f32 	%f111, [%rd9];
$L__BB1_6:
	st.shared.f32 	[%r8], %f111;
	bar.sync 	0;
	ld.shared.f32 	%f12, [%r6];
	ld.shared.f32 	%f13, [%r9];
	fma.rn.f32 	%f14, %f12, %f13, %f112;
	ld.shared.f32 	%f15, [%r6+4];
	ld.shared.f32 	%f16, [%r9+132];
	fma.rn.f32 	%f17, %f15, %f16, %f14;
	ld.shared.f32 	%f18, [%r6+8];
	ld.shared.f32 	%f19, [%r9+264];
	fma.rn.f32 	%f20, %f18, %f19, %f17;
	ld.shared.f32 	%f21, [%r6+12];
	ld.shared.f32 	%f22, [%r9+396];
	fma.rn.f32 	%f23, %f21, %f22, %f20;
	ld.shared.f32 	%f24, [%r6+16];
	ld.shared.f32 	%f25, [%r9+528];
	fma.rn.f32 	%f26, %f24, %f25, %f23;
	ld.shared.f32 	%f27, [%r6+20];
	ld.shared.f32 	%f28, [%r9+660];
	fma.rn.f32 	%f29, %f27, %f28, %f26;
	ld.shared.f32 	%f30, [%r6+24];
	ld.shared.f32 	%f31, [%r9+792];
	fma.rn.f32 	%f32, %f30, %f31, %f29;
	ld.shared.f32 	%f33, [%r6+28];
	ld.shared.f32 	%f34, [%r9+924];
	fma.rn.f32 	%f35, %f33, %f34, %f32;
	ld.shared.f32 	%f36, [%r6+32];
	ld.shared.f32 	%f37, [%r9+1056];
	fma.rn.f32 	%f38, %f36, %f37, %f35;
	ld.shared.f32 	%f39, [%r6+36];
	ld.shared.f32 	%f40, [%r9+1188];
	fma.rn.f32 	%f41, %f39, %f40, %f38;
	ld.shared.f32 	%f42, [%r6+40];
	ld.shared.f32 	%f43, [%r9+1320];
	fma.rn.f32 	%f44, %f42, %f43, %f41;
	ld.shared.f32 	%f45, [%r6+44];
	ld.shared.f32 	%f46, [%r9+1452];
	fma.rn.f32 	%f47, %f45, %f46, %f44;
	ld.shared.f32 	%f48, [%r6+48];
	ld.shared.f32 	%f49, [%r9+1584];
	fma.rn.f32 	%f50, %f48, %f49, %f47;
	ld.shared.f32 	%f51, [%r6+52];
	ld.shared.f32 	%f52, [%r9+1716];
	fma.rn.f32 	%f53, %f51, %f52, %f50;
	ld.shared.f32 	%f54, [%r6+56];
	ld.shared.f32 	%f55, [%r9+1848];
	fma.rn.f32 	%f56, %f54, %f55, %f53;
	ld.shared.f32 	%f57, [%r6+60];
	ld.shared.f32 	%f58, [%r9+1980];
	fma.rn.f32 	%f59, %f57, %f58, %f56;
	ld.shared.f32 	%f60, [%r6+64];
	ld.shared.f32 	%f61, [%r9+2112];
	fma.rn.f32 	%f62, %f60, %f61, %f59;
	ld.shared.f32 	%f63, [%r6+68];
	ld.shared.f32 	%f64, [%r9+2244];
	fma.rn.f32 	%f65, %f63, %f64, %f62;
	ld.shared.f32 	%f66, [%r6+72];
	ld.shared.f32 	%f67, [%r9+2376];
	fma.rn.f32 	%f68, %f66, %f67, %f65;
	ld.shared.f32 	%f69, [%r6+76];
	ld.shared.f32 	%f70, [%r9+2508];
	fma.rn.f32 	%f71, %f69, %f70, %f68;
	ld.shared.f32 	%f72, [%r6+80];
	ld.shared.f32 	%f73, [%r9+2640];
	fma.rn.f32 	%f74, %f72, %f73, %f71;
	ld.shared.f32 	%f75, [%r6+84];
	ld.shared.f32 	%f76, [%r9+2772];
	fma.rn.f32 	%f77, %f75, %f76, %f74;
	ld.shared.f32 	%f78, [%r6+88];
	ld.shared.f32 	%f79, [%r9+2904];
	fma.rn.f32 	%f80, %f78, %f79, %f77;
	ld.shared.f32 	%f81, [%r6+92];
	ld.shared.f32 	%f82, [%r9+3036];
	fma.rn.f32 	%f83, %f81, %f82, %f80;
	ld.shared.f32 	%f84, [%r6+96];
	ld.shared.f32 	%f85, [%r9+3168];
	fma.rn.f32 	%f86, %f84, %f85, %f83;
	ld.shared.f32 	%f87, [%r6+100];
	ld.shared.f32 	%f88, [%r9+3300];
	fma.rn.f32 	%f89, %f87, %f88, %f86;
	ld.shared.f32 	%f90, [%r6+104];
	ld.shared.f32 	%f91, [%r9+3432];
	fma.rn.f32 	%f92, %f90, %f91, %f89;
	ld.shared.f32 	%f93, [%r6+108];
	ld.shared.f32 	%f94, [%r9+3564];
	fma.rn.f32 	%f95, %f93, %f94, %f92;
	ld.shared.f32 	%f96, [%r6+112];
	ld.shared.f32 	%f97, [%r9+3696];
	fma.rn.f32 	%f98, %f96, %f97, %f95;
	ld.shared.f32 	%f99, [%r6+116];
	ld.shared.f32 	%f100, [%r9+3828];
	fma.rn.f32 	%f101, %f99, %f100, %f98;
	ld.shared.f32 	%f102, [%r6+120];
	ld.shared.f32 	%f103, [%r9+3960];
	fma.rn.f32 	%f104, %f102, %f103, %f101;
	ld.shared.f32 	%f105, [%r6+124];
	ld.shared.f32 	%f106, [%r9+4092];
	fma.rn.f32 	%f112, %f105, %f106, %f104;
	bar.sync 	0;
	add.s32 	%r39, %r39, 32;
	add.s32 	%r38, %r38, %r11;
	add.s32 	%r37, %r37, 32;
	add.s32 	%r36, %r36, 32;
	add.s32 	%r35, %r35, 32;
	setp.lt.s32 	%p8, %r39, %r23;
	@%p8 bra 	$L__BB1_2;
$L__BB1_7:
	max.s32 	%r33, %r3, %r5;
	setp.ge.s32 	%p9, %r33, %r23;
	@%p9 bra 	$L__BB1_9;
	mad.lo.s32 	%r34, %r23, %r3, %r5;
	cvta.to.global.u64 	%rd10, %rd6;
	mul.wide.u32 	%rd11, %r34, 4;
	add.s64 	%rd12, %rd10, %rd11;
	ld.global.f32 	%f107, [%rd12];
	add.f32 	%f108, %f112, %f107;
	st.global.f32 	[%rd12], %f108;
$L__BB1_9:
	ret;

}
	// .globl	_Z12scale_kernelPfif
.visible .entry _Z12scale_kernelPfif(
	.param .u64 .ptr .align 1 _Z12scale_kernelPfif_param_0,
	.param .u32 _Z12scale_kernelPfif_param_1,
	.param .f32 _Z12scale_kernelPfif_param_2
)
{
	.reg .pred 	%p<2>;
	.reg .b32 	%r<7>;
	.reg .b32 	%f<4>;
	.reg .b64 	%rd<5>;

	ld.param.u64 	%rd1, [_Z12scale_kernelPfif_param_0];
	ld.param.u32 	%r2, [_Z12scale_kernelPfif_param_1];
	ld.param.f32 	%f1, [_Z12scale_kernelPfif_param_2];
	mov.u32 	%r3, %ctaid.x;
	mov.u32 	%r4, %ntid.x;
	mov.u32 	%r5, %tid.x;
	mad.lo.s32 	%r1, %r3, %r4, %r5;
	mul.lo.s32 	%r6, %r2, %r2;
	setp.ge.s32 	%p1, %r1, %r6;
	@%p1 bra 	$L__BB2_2;
	cvta.to.global.u64 	%rd2, %rd1;
	mul.wide.s32 	%rd3, %r1, 4;
	add.s64 	%rd4, %rd2, %rd3;
	ld.global.f32 	%f2, [%rd4];
	mul.f32 	%f3, %f1, %f2;
	st.global.f32 	[%rd4], %f3;
$L__BB2_2:
	ret;

}
	// .globl	_Z14softmax_kernelPfi
.visible .entry _Z14softmax_kernelPfi(
	.param .u64 .ptr .align 1 _Z14softmax_kernelPfi_param_0,
	.param .u32 _Z14softmax_kernelPfi_param_1
)
{
	.reg .pred 	%p<13>;
	.reg .b32 	%r<36>;
	.reg .b32 	%f<40>;
	.reg .b64 	%rd<9>;

	ld.param.u64 	%rd2, [_Z14softmax_kernelPfi_param_0];
	ld.param.u32 	%r19, [_Z14softmax_kernelPfi_param_1];
	cvta.to.global.u64 	%rd1, %rd2;
	mov.u32 	%r1, %ctaid.x;
	mov.u32 	%r35, %tid.x;
	setp.ge.s32 	%p1, %r35, %r19;
	mov.f32 	%f37, 0fFF800000;
	@%p1 bra 	$L__BB3_3;
	mul.lo.s32 	%r3, %r19, %r1;
	mov.f32 	%f37, 0fFF800000;
	mov.u32 	%r4, %ntid.x;
	mov.u32 	%r31, %r35;
$L__BB3_2:
	add.s32 	%r20, %r31, %r3;
	mul.wide.s32 	%rd3, %r20, 4;
	add.s64 	%rd4, %rd1, %rd3;
	ld.global.f32 	%f11, [%rd4];
	max.f32 	%f37, %f37, %f11;
	add.s32 	%r31, %r31, %r4;
	setp.lt.s32 	%p2, %r31, %r19;
	@%p2 bra 	$L__BB3_2;
$L__BB3_3:
	shl.b32 	%r21, %r35, 2;
	mov.u32 	%r22, shared_data;
	add.s32 	%r7, %r22, %r21;
	st.shared.f32 	[%r7], %f37;
	bar.sync 	0;
	mov.u32 	%r8, %ntid.x;
	setp.lt.u32 	%p3, %r8, 2;
	@%p3 bra 	$L__BB3_8;
	mov.u32 	%r32, %r8;
$L__BB3_5:
	shr.u32 	%r10, %r32, 1;
	setp.ge.u32 	%p4, %r35, %r10;
	@%p4 bra 	$L__BB3_7;
	ld.shared.f32 	%f12, [%r7];
	shl.b32 	%r23, %r10, 2;
	add.s32 	%r24, %r7, %r23;
	ld.shared.f32 	%f13, [%r24];
	max.f32 	%f14, %f12, %f13;
	st.shared.f32 	[%r7], %f14;
$L__BB3_7:
	bar.sync 	0;
	setp.gt.u32 	%p5, %r32, 3;
	mov.u32 	%r32, %r10;
	@%p5 bra 	$L__BB3_5;
$L__BB3_8:
	setp.ge.s32 	%p6, %r35, %r19;
	mov.f32 	%f39, 0f00000000;
	@%p6 bra 	$L__BB3_11;
	ld.shared.f32 	%f4, [shared_data];
	mul.lo.s32 	%r11, %r19, %r1;
	mov.f32 	%f39, 0f00000000;
	mov.u32 	%r33, %r35;
$L__BB3_10:
	add.s32 	%r25, %r33, %r11;
	mul.wide.s32 	%rd5, %r25, 4;
	add.s64 	%rd6, %rd1, %rd5;
	ld.global.f32 	%f17, [%rd6];
	sub.f32 	%f18, %f17, %f4;
	fma.rn.f32 	%f19, %f18, 0f3BBB989D, 0f3F000000;
	cvt.sat.f32.f32 	%f20, %f19;
	mov.f32 	%f21, 0f4B400001;
	mov.f32 	%f22, 0f437C0000;
	fma.rm.f32 	%f23, %f20, %f22, %f21;
	add.f32 	%f24, %f23, 0fCB40007F;
	neg.f32 	%f25, %f24;
	fma.rn.f32 	%f26, %f18, 0f3FB8AA3B, %f25;
	fma.rn.f32 	%f27, %f18, 0f32A57060, %f26;
	mov.b32 	%r26, %f23;
	shl.b32 	%r27, %r26, 23;
	mov.b32 	%f28, %r27;
	ex2.approx.ftz.f32 	%f29, %f27;
	mul.f32 	%f30, %f29, %f28;
	st.global.f32 	[%rd6], %f30;
	add.f32 	%f39, %f39, %f30;
	add.s32 	%r33, %r33, %r8;
	setp.lt.s32 	%p7, %r33, %r19;
	@%p7 bra 	$L__BB3_10;
$L__BB3_11:
	setp.lt.u32 	%p8, %r8, 2;
	st.shared.f32 	[%r7], %f39;
	bar.sync 	0;
	@%p8 bra 	$L__BB3_16;
	mov.u32 	%r34, %r8;
$L__BB3_13:
	shr.u32 	%r15, %r34, 1;
	setp.ge.u32 	%p9, %r35, %r15;
	@%p9 bra 	$L__BB3_15;
	shl.b32 	%r28, %r15, 2;
	add.s32 	%r29, %r7, %r28;
	ld.shared.f32 	%f31, [%r29];
	ld.shared.f32 	%f32, [%r7];
	add.f32 	%f33, %f31, %f32;
	st.shared.f32 	[%r7], %f33;
$L__BB3_15:
	bar.sync 	0;
	setp.gt.u32 	%p10, %r34, 3;
	mov.u32 	%r34, %r15;
	@%p10 bra 	$L__BB3_13;
$L__BB3_16:
	setp.ge.s32 	%p11, %r35, %r19;
	@%p11 bra 	$L__BB3_19;
	ld.shared.f32 	%f8, [shared_data];
	mul.lo.s32 	%r16, %r19, %r1;
$L__BB3_18:
	add.s32 	%r30, %r35, %r16;
	mul.wide.s32 	%rd7, %r30, 4;
	add.s64 	%rd8, %rd1, %rd7;
	ld.global.f32 	%f34, [%rd8];
	div.rn.f32 	%f35, %f34, %f8;
	st.global.f32 	[%rd8], %f35;
	add.s32 	%r35, %r35, %r8;
	setp.lt.s32 	%p12, %r35, %r19;
	@%p12 bra 	$L__BB3_18;
$L__BB3_19:
	ret;

}


// ===== COMPILED SASS (sm_100) =====

	.target	sm_100

	.elftype	@"ET_EXEC"


//--------------------- .note.nv.tkinfo           --------------------------
	.section	.note.nv.tkinfo,"",@"SHT_NOTE"
	.sectionflags	@"SHF_NOTE_NV_TKINFO"
	.tkinfo
        /*0018*/ 	.word	0x00000002
        /*0030*/ 	.string	""
        /*0030*/ 	.string	"ptxas"
        /*0030*/ 	.string	"Cuda compilation tools, release 13.0, V13.0.88"
        /*0030*/ 	.string	"Build cuda_13.0.r13.0/compiler.36424714_0"
        /*0030*/ 	.string	"-arch sm_100 -m 64 "



//--------------------- .note.nv.cuinfo           --------------------------
	.section	.note.nv.cuinfo,"",@"SHT_NOTE"
	.sectionflags	@"SHF_NOTE_NV_CUINFO"
        /*0018*/ 	.short	0x0002
        /*001a*/ 	.short	0x0064
        /*001c*/ 	.short	0x0082
	.zero		2


//--------------------- .nv.info                  --------------------------
	.section	.nv.info,"",@"SHT_CUDA_INFO"
	.align	4


	//----- nvinfo : EIATTR_REGCOUNT
	.align		4
        /*0000*/ 	.byte	0x04, 0x2f
        /*0002*/ 	.short	(.L_1 - .L_0)
	.align		4
.L_0:
        /*0004*/ 	.word	index@(_Z21SgemmNaiveTransKernelPfS_S_i)
        /*0008*/ 	.word	0x0000001f


	//----- nvinfo : EIATTR_FRAME_SIZE
	.align		4
.L_1:
        /*000c*/ 	.byte	0x04, 0x11
        /*000e*/ 	.short	(.L_3 - .L_2)
	.align		4
.L_2:
        /*0010*/ 	.word	index@(_Z21SgemmNaiveTransKernelPfS_S_i)
        /*0014*/ 	.word	0x00000000


	//----- nvinfo : EIATTR_REGCOUNT
	.align		4
.L_3:
        /*0018*/ 	.byte	0x04, 0x2f
        /*001a*/ 	.short	(.L_5 - .L_4)
	.align		4
.L_4:
        /*001c*/ 	.word	index@(_Z16SgemmNaiveKernelPfS_S_i)
        /*0020*/ 	.word	0x00000020


	//----- nvinfo : EIATTR_FRAME_SIZE
	.align		4
.L_5:
        /*0024*/ 	.byte	0x04, 0x11
        /*0026*/ 	.short	(.L_7 - .L_6)
	.align		4
.L_6:
        /*0028*/ 	.word	index@(_Z16SgemmNaiveKernelPfS_S_i)
        /*002c*/ 	.word	0x00000000


	//----- nvinfo : EIATTR_REGCOUNT
	.align		4
.L_7:
        /*0030*/ 	.byte	0x04, 0x2f
        /*0032*/ 	.short	(.L_9 - .L_8)
	.align		4
.L_8:
        /*0034*/ 	.word	index@(_Z12scale_kernelPfif)
        /*0038*/ 	.word	0x00000008


	//----- nvinfo : EIATTR_FRAME_SIZE
	.align		4
.L_9:
        /*003c*/ 	.byte	0x04, 0x11
        /*003e*/ 	.short	(.L_11 - .L_10)
	.align		4
.L_10:
        /*0040*/ 	.word	index@(_Z12scale_kernelPfif)
        /*0044*/ 	.word	0x00000000


	//----- nvinfo : EIATTR_REGCOUNT
	.align		4
.L_11:
        /*0048*/ 	.byte	0x04, 0x2f
        /*004a*/ 	.short	(.L_13 - .L_12)
	.align		4
.L_12:
        /*004c*/ 	.word	index@(_Z14softmax_kernelPfi)
        /*0050*/ 	.word	0x00000016


	//----- nvinfo : EIATTR_FRAME_SIZE
	.align		4
.L_13:
        /*0054*/ 	.byte	0x04, 0x11
        /*0056*/ 	.short	(.L_15 - .L_14)
	.align		4
.L_14:
        /*0058*/ 	.word	index@($__internal_0_$__cuda_sm3x_div_rn_noftz_f32_slowpath)
        /*005c*/ 	.word	0x00000000


	//----- nvinfo : EIATTR_FRAME_SIZE
	.align		4
.L_15:
        /*0060*/ 	.byte	0x04, 0x11
        /*0062*/ 	.short	(.L_17 - .L_16)
	.align		4
.L_16:
        /*0064*/ 	.word	index@(_Z14softmax_kernelPfi)
        /*0068*/ 	.word	0x00000000


	//----- nvinfo : EIATTR_MIN_STACK_SIZE
	.align		4
.L_17:
        /*006c*/ 	.byte	0x04, 0x12
        /*006e*/ 	.short	(.L_19 - .L_18)
	.align		4
.L_18:
        /*0070*/ 	.word	index@(_Z14softmax_kernelPfi)
        /*0074*/ 	.word	0x00000000


	//----- nvinfo : EIATTR_MIN_STACK_SIZE
	.align		4
.L_19:
        /*0078*/ 	.byte	0x04, 0x12
        /*007a*/ 	.short	(.L_21 - .L_20)
	.align		4
.L_20:
        /*007c*/ 	.word	index@(_Z12scale_kernelPfif)
        /*0080*/ 	.word	0x00000000


	//----- nvinfo : EIATTR_MIN_STACK_SIZE
	.align		4
.L_21:
        /*0084*/ 	.byte	0x04, 0x12
        /*0086*/ 	.short	(.L_23 - .L_22)
	.align		4
.L_22:
        /*0088*/ 	.word	index@(_Z16SgemmNaiveKernelPfS_S_i)
        /*008c*/ 	.word	0x00000000


	//----- nvinfo : EIATTR_MIN_STACK_SIZE
	.align		4
.L_23:
        /*0090*/ 	.byte	0x04, 0x12
        /*0092*/ 	.short	(.L_25 - .L_24)
	.align		4
.L_24:
        /*0094*/ 	.word	index@(_Z21SgemmNaiveTransKernelPfS_S_i)
        /*0098*/ 	.word	0x00000000
.L_25:


//--------------------- .nv.compat                --------------------------
	.section	.nv.compat,"",@"SHT_CUDA_COMPAT_INFO"
	.align	4
        /*0000*/ 	.byte	0x02, 0x09, 0x00, 0x00, 0x02, 0x02, 0x01, 0x00, 0x02, 0x05, 0x05, 0x00, 0x03, 0x07, 0x01, 0x01
        /*0010*/ 	.byte	0x02, 0x03, 0x00, 0x00, 0x02, 0x06, 0x01, 0x00, 0x04, 0x0b, 0x08, 0x00, 0x01, 0x00, 0x00, 0x00
        /*0020*/ 	.byte	0x00, 0x00, 0x00, 0x00


//--------------------- .nv.info._Z14softmax_kernelPfi --------------------------
	.section	.nv.info._Z14softmax_kernelPfi,"",@"SHT_CUDA_INFO"
	.sectionflags	@""
	.align	4


	//----- nvinfo : EIATTR_CUDA_API_VERSION
	.align		4
        /*0000*/ 	.byte	0x04, 0x37
        /*0002*/ 	.short	(.L_27 - .L_26)
.L_26:
        /*0004*/ 	.word	0x00000082


	//----- nvinfo : EIATTR_KPARAM_INFO
	.align		4
.L_27:
        /*0008*/ 	.byte	0x04, 0x17
        /*000a*/ 	.short	(.L_29 - .L_28)
.L_28:
        /*000c*/ 	.word	0x00000000
        /*0010*/ 	.short	0x0001
        /*0012*/ 	.short	0x0008
        /*0014*/ 	.byte	0x00, 0xf0, 0x11, 0x00


	//----- nvinfo : EIATTR_KPARAM_INFO
	.align		4
.L_29:
        /*0018*/ 	.byte	0x04, 0x17
        /*001a*/ 	.short	(.L_31 - .L_30)
.L_30:
        /*001c*/ 	.word	0x00000000
        /*0020*/ 	.short	0x0000
        /*0022*/ 	.short	0x0000
        /*0024*/ 	.byte	0x00, 0xf5, 0x21, 0x00


	//----- nvinfo : EIATTR_SPARSE_MMA_MASK
	.align		4
.L_31:
        /*0028*/ 	.byte	0x03, 0x50
        /*002a*/ 	.short	0x0000


	//----- nvinfo : EIATTR_MAXREG_COUNT
	.align		4
        /*002c*/ 	.byte	0x03, 0x1b
        /*002e*/ 	.short	0x00ff


	//----- nvinfo : EIATTR_NUM_BARRIERS
	.align		4
        /*0030*/ 	.byte	0x02, 0x4c
        /*0032*/ 	.byte	0x01
	.zero		1


	//----- nvinfo : EIATTR_MERCURY_ISA_VERSION
	.align		4
        /*0034*/ 	.byte	0x03, 0x5f
        /*0036*/ 	.short	0x0101


	//----- nvinfo : EIATTR_VRC_CTA_INIT_COUNT
	.align		4
        /*0038*/ 	.byte	0x02, 0x4a
	.zero		1
	.zero		1


	//----- nvinfo : EIATTR_EXIT_INSTR_OFFSETS
	.align		4
        /*003c*/ 	.byte	0x04, 0x1c
        /*003e*/ 	.short	(.L_33 - .L_32)


	//   ....[0]....
.L_32:
        /*0040*/ 	.word	0x000005c0


	//   ....[1]....
        /*0044*/ 	.word	0x00000780


	//----- nvinfo : EIATTR_CRS_STACK_SIZE
	.align		4
.L_33:
        /*0048*/ 	.byte	0x04, 0x1e
        /*004a*/ 	.short	(.L_35 - .L_34)
.L_34:
        /*004c*/ 	.word	0x00000000


	//----- nvinfo : EIATTR_CBANK_PARAM_SIZE
	.align		4
.L_35:
        /*0050*/ 	.byte	0x03, 0x19
        /*0052*/ 	.short	0x000c


	//----- nvinfo : EIATTR_PARAM_CBANK
	.align		4
        /*0054*/ 	.byte	0x04, 0x0a
        /*0056*/ 	.short	(.L_37 - .L_36)
	.align		4
.L_36:
        /*0058*/ 	.word	index@(.nv.constant0._Z14softmax_kernelPfi)
        /*005c*/ 	.short	0x0380
        /*005e*/ 	.short	0x000c


	//----- nvinfo : EIATTR_SW_WAR
	.align		4
.L_37:
        /*0060*/ 	.byte	0x04, 0x36
        /*0062*/ 	.short	(.L_39 - .L_38)
.L_38:
        /*0064*/ 	.word	0x00000008
.L_39:


//--------------------- .nv.info._Z12scale_kernelPfif --------------------------
	.section	.nv.info._Z12scale_kernelPfif,"",@"SHT_CUDA_INFO"
	.sectionflags	@""
	.align	4


	//----- nvinfo : EIATTR_CUDA_API_VERSION
	.align		4
        /*0000*/ 	.byte	0x04, 0x37
        /*0002*/ 	.short	(.L_41 - .L_40)
.L_40:
        /*0004*/ 	.word	0x00000082


	//----- nvinfo : EIATTR_KPARAM_INFO
	.align		4
.L_41:
        /*0008*/ 	.byte	0x04, 0x17
        /*000a*/ 	.short	(.L_43 - .L_42)
.L_42:
        /*000c*/ 	.word	0x00000000
        /*0010*/ 	.short	0x0002
        /*0012*/ 	.short	0x000c
        /*0014*/ 	.byte	0x00, 0xf0, 0x11, 0x00


	//----- nvinfo : EIATTR_KPARAM_INFO
	.align		4
.L_43:
        /*0018*/ 	.byte	0x04, 0x17
        /*001a*/ 	.short	(.L_45 - .L_44)
.L_44:
        /*001c*/ 	.word	0x00000000
        /*0020*/ 	.short	0x0001
        /*0022*/ 	.short	0x0008
        /*0024*/ 	.byte	0x00, 0xf0, 0x11, 0x00


	//----- nvinfo : EIATTR_KPARAM_INFO
	.align		4
.L_45:
        /*0028*/ 	.byte	0x04, 0x17
        /*002a*/ 	.short	(.L_47 - .L_46)
.L_46:
        /*002c*/ 	.word	0x00000000
        /*0030*/ 	.short	0x0000
        /*0032*/ 	.short	0x0000
        /*0034*/ 	.byte	0x00, 0xf5, 0x21, 0x00


	//----- nvinfo : EIATTR_SPARSE_MMA_MASK
	.align		4
.L_47:
        /*0038*/ 	.byte	0x03, 0x50
        /*003a*/ 	.short	0x0000


	//----- nvinfo : EIATTR_MAXREG_COUNT
	.align		4
        /*003c*/ 	.byte	0x03, 0x1b
        /*003e*/ 	.short	0x00ff


	//----- nvinfo : EIATTR_MERCURY_ISA_VERSION
	.align		4
        /*0040*/ 	.byte	0x03, 0x5f
        /*0042*/ 	.short	0x0101


	//----- nvinfo : EIATTR_VRC_CTA_INIT_COUNT
	.align		4
        /*0044*/ 	.byte	0x02, 0x4a
	.zero		1
	.zero		1


	//----- nvinfo : EIATTR_EXIT_INSTR_OFFSETS
	.align		4
        /*0048*/ 	.byte	0x04, 0x1c
        /*004a*/ 	.short	(.L_49 - .L_48)


	//   ....[0]....
.L_48:
        /*004c*/ 	.word	0x00000080


	//   ....[1]....
        /*0050*/ 	.word	0x00000100


	//----- nvinfo : EIATTR_CBANK_PARAM_SIZE
	.align		4
.L_49:
        /*0054*/ 	.byte	0x03, 0x19
        /*0056*/ 	.short	0x0010


	//----- nvinfo : EIATTR_PARAM_CBANK
	.align		4
        /*0058*/ 	.byte	0x04, 0x0a
        /*005a*/ 	.short	(.L_51 - .L_50)
	.align		4
.L_50:
        /*005c*/ 	.word	index@(.nv.constant0._Z12scale_kernelPfif)
        /*0060*/ 	.short	0x0380
        /*0062*/ 	.short	0x0010


	//----- nvinfo : EIATTR_SW_WAR
	.align		4
.L_51:
        /*0064*/ 	.byte	0x04, 0x36
        /*0066*/ 	.short	(.L_53 - .L_52)
.L_52:
        /*0068*/ 	.word	0x00000008
.L_53:


//--------------------- .nv.info._Z16SgemmNaiveKernelPfS_S_i --------------------------
	.section	.nv.info._Z16SgemmNaiveKernelPfS_S_i,"",@"SHT_CUDA_INFO"
	.sectionflags	@""
	.align	4


	//----- nvinfo : EIATTR_CUDA_API_VERSION
	.align		4
        /*0000*/ 	.byte	0x04, 0x37
        /*0002*/ 	.short	(.L_55 - .L_54)
.L_54:
        /*0004*/ 	.word	0x00000082


	//----- nvinfo : EIATTR_KPARAM_INFO
	.align		4
.L_55:
        /*0008*/ 	.byte	0x04, 0x17
        /*000a*/ 	.short	(.L_57 - .L_56)
.L_56:
        /*000c*/ 	.word	0x00000000
        /*0010*/ 	.short	0x0003
        /*0012*/ 	.short	0x0018
        /*0014*/ 	.byte	0x00, 0xf0, 0x11, 0x00


	//----- nvinfo : EIATTR_KPARAM_INFO
	.align		4
.L_57:
        /*0018*/ 	.byte	0x04, 0x17
        /*001a*/ 	.short	(.L_59 - .L_58)
.L_58:
        /*001c*/ 	.word	0x00000000
        /*0020*/ 	.short	0x0002
        /*0022*/ 	.short	0x0010
        /*0024*/ 	.byte	0x00, 0xf5, 0x21, 0x00


	//----- nvinfo : EIATTR_KPARAM_INFO
	.align		4
.L_59:
        /*0028*/ 	.byte	0x04, 0x17
        /*002a*/ 	.short	(.L_61 - .L_60)
.L_60:
        /*002c*/ 	.word	0x00000000
        /*0030*/ 	.short	0x0001
        /*0032*/ 	.short	0x0008
        /*0034*/ 	.byte	0x00, 0xf5, 0x21, 0x00


	//----- nvinfo : EIATTR_KPARAM_INFO
	.align		4
.L_61:
        /*0038*/ 	.byte	0x04, 0x17
        /*003a*/ 	.short	(.L_63 - .L_62)
.L_62:
        /*003c*/ 	.word	0x00000000
        /*0040*/ 	.short	0x0000
        /*0042*/ 	.short	0x0000
        /*0044*/ 	.byte	0x00, 0xf5, 0x21, 0x00


	//----- nvinfo : EIATTR_SPARSE_MMA_MASK
	.align		4
.L_63:
        /*0048*/ 	.byte	0x03, 0x50
        /*004a*/ 	.short	0x0000


	//----- nvinfo : EIATTR_MAXREG_COUNT
	.align		4
        /*004c*/ 	.byte	0x03, 0x1b
        /*004e*/ 	.short	0x00ff


	//----- nvinfo : EIATTR_NUM_BARRIERS
	.align		4
        /*0050*/ 	.byte	0x02, 0x4c
        /*0052*/ 	.byte	0x01
	.zero		1


	//----- nvinfo : EIATTR_MERCURY_ISA_VERSION
	.align		4
        /*0054*/ 	.byte	0x03, 0x5f
        /*0056*/ 	.short	0x0101


	//----- nvinfo : EIATTR_VRC_CTA_INIT_COUNT
	.align		4
        /*0058*/ 	.byte	0x02, 0x4a
	.zero		1
	.zero		1


	//----- nvinfo : EIATTR_EXIT_INSTR_OFFSETS
	.align		4
        /*005c*/ 	.byte	0x04, 0x1c
        /*005e*/ 	.short	(.L_65 - .L_64)


	//   ....[0]....
.L_64:
        /*0060*/ 	.word	0x00000960


	//   ....[1]....
        /*0064*/ 	.word	0x000009d0


	//----- nvinfo : EIATTR_CBANK_PARAM_SIZE
	.align		4
.L_65:
        /*0068*/ 	.byte	0x03, 0x19
        /*006a*/ 	.short	0x001c


	//----- nvinfo : EIATTR_PARAM_CBANK
	.align		4
        /*006c*/ 	.byte	0x04, 0x0a
        /*006e*/ 	.short	(.L_67 - .L_66)
	.align		4
.L_66:
        /*0070*/ 	.word	index@(.nv.constant0._Z16SgemmNaiveKernelPfS_S_i)
        /*0074*/ 	.short	0x0380
        /*0076*/ 	.short	0x001c


	//----- nvinfo : EIATTR_SW_WAR
	.align		4
.L_67:
        /*0078*/ 	.byte	0x04, 0x36
        /*007a*/ 	.short	(.L_69 - .L_68)
.L_68:
        /*007c*/ 	.word	0x00000008
.L_69:


//--------------------- .nv.info._Z21SgemmNaiveTransKernelPfS_S_i --------------------------
	.section	.nv.info._Z21SgemmNaiveTransKernelPfS_S_i,"",@"SHT_CUDA_INFO"
	.sectionflags	@""
	.align	4


	//----- nvinfo : EIATTR_CUDA_API_VERSION
	.align		4
        /*0000*/ 	.byte	0x04, 0x37
        /*0002*/ 	.short	(.L_71 - .L_70)
.L_70:
        /*0004*/ 	.word	0x00000082


	//----- nvinfo : EIATTR_KPARAM_INFO
	.align		4
.L_71:
        /*0008*/ 	.byte	0x04, 0x17
        /*000a*/ 	.short	(.L_73 - .L_72)
.L_72:
        /*000c*/ 	.word	0x00000000
        /*0010*/ 	.short	0x0003
        /*0012*/ 	.short	0x0018
        /*0014*/ 	.byte	0x00, 0xf0, 0x11, 0x00


	//----- nvinfo : EIATTR_KPARAM_INFO
	.align		4
.L_73:
        /*0018*/ 	.byte	0x04, 0x17
        /*001a*/ 	.short	(.L_75 - .L_74)
.L_74:
        /*001c*/ 	.word	0x00000000
        /*0020*/ 	.short	0x0002
        /*0022*/ 	.short	0x0010
        /*0024*/ 	.byte	0x00, 0xf5, 0x21, 0x00


	//----- nvinfo : EIATTR_KPARAM_INFO
	.align		4
.L_75:
        /*0028*/ 	.byte	0x04, 0x17
        /*002a*/ 	.short	(.L_77 - .L_76)
.L_76:
        /*002c*/ 	.word	0x00000000
        /*0030*/ 	.short	0x0001
        /*0032*/ 	.short	0x0008
        /*0034*/ 	.byte	0x00, 0xf5, 0x21, 0x00


	//----- nvinfo : EIATTR_KPARAM_INFO
	.align		4
.L_77:
        /*0038*/ 	.byte	0x04, 0x17
        /*003a*/ 	.short	(.L_79 - .L_78)
.L_78:
        /*003c*/ 	.word	0x00000000
        /*0040*/ 	.short	0x0000
        /*0042*/ 	.short	0x0000
        /*0044*/ 	.byte	0x00, 0xf5, 0x21, 0x00


	//----- nvinfo : EIATTR_SPARSE_MMA_MASK
	.align		4
.L_79:
        /*0048*/ 	.byte	0x03, 0x50
        /*004a*/ 	.short	0x0000


	//----- nvinfo : EIATTR_MAXREG_COUNT
	.align		4
        /*004c*/ 	.byte	0x03, 0x1b
        /*004e*/ 	.short	0x00ff


	//----- nvinfo : EIATTR_MERCURY_ISA_VERSION
	.align		4
        /*0050*/ 	.byte	0x03, 0x5f
        /*0052*/ 	.short	0x0101


	//----- nvinfo : EIATTR_VRC_CTA_INIT_COUNT
	.align		4
        /*0054*/ 	.byte	0x02, 0x4a
	.zero		1
	.zero		1


	//----- nvinfo : EIATTR_EXIT_INSTR_OFFSETS
	.align		4
        /*0058*/ 	.byte	0x04, 0x1c
        /*005a*/ 	.short	(.L_81 - .L_80)


	//   ....[0]....
.L_80:
        /*005c*/ 	.word	0x000000c0


	//   ....[1]....
        /*0060*/ 	.word	0x00000b90


	//----- nvinfo : EIATTR_CBANK_PARAM_SIZE
	.align		4
.L_81:
        /*0064*/ 	.byte	0x03, 0x19
        /*0066*/ 	.short	0x001c


	//----- nvinfo : EIATTR_PARAM_CBANK
	.align		4
        /*0068*/ 	.byte	0x04, 0x0a
        /*006a*/ 	.short	(.L_83 - .L_82)
	.align		4
.L_82:
        /*006c*/ 	.word	index@(.nv.constant0._Z21SgemmNaiveTransKernelPfS_S_i)
        /*0070*/ 	.short	0x0380
        /*0072*/ 	.short	0x001c


	//----- nvinfo : EIATTR_SW_WAR
	.align		4
.L_83:
        /*0074*/ 	.byte	0x04, 0x36
        /*0076*/ 	.short	(.L_85 - .L_84)
.L_84:
        /*0078*/ 	.word	0x00000008
.L_85:


//--------------------- .nv.callgraph             --------------------------
	.section	.nv.callgraph,"",@"SHT_CUDA_CALLGRAPH"
	.align	4
	.sectionentsize	8
	.align		4
        /*0000*/ 	.word	0x00000000
	.align		4
        /*0004*/ 	.word	0xffffffff
	.align		4
        /*0008*/ 	.word	0x00000000
	.align		4
        /*000c*/ 	.word	0xfffffffe
	.align		4
        /*0010*/ 	.word	0x00000000
	.align		4
        /*0014*/ 	.word	0xfffffffd
	.align		4
        /*0018*/ 	.word	0x00000000
	.align		4
        /*001c*/ 	.word	0xfffffffc


//--------------------- .text._Z14softmax_kernelPfi --------------------------
	.section	.text._Z14softmax_kernelPfi,"ax",@progbits
	.align	128
        .global         _Z14softmax_kernelPfi
        .type           _Z14softmax_kernelPfi,@function
        .size           _Z14softmax_kernelPfi,(.L_x_36 - _Z14softmax_kernelPfi)
        .other          _Z14softmax_kernelPfi,@"STO_CUDA_ENTRY STV_DEFAULT"
_Z14softmax_kernelPfi:
.text._Z14softmax_kernelPfi:
[----:B------:R-:W-:Y:S01]  /*0000*/  LDC R1, c[0x0][0x37c] ;  /* 0x0000df00ff017b82 */ /* 0x000fe20000000800 */
[----:B------:R-:W0:Y:S07]  /*0010*/  S2R R2, SR_TID.X ;  /* 0x0000000000027919 */ /* 0x000e2e0000002100 */
[----:B------:R-:W0:Y:S01]  /*0020*/  LDC R11, c[0x0][0x388] ;  /* 0x0000e200ff0b7b82 */ /* 0x000e220000000800 */
[----:B------:R-:W1:Y:S01]  /*0030*/  LDCU.64 UR6, c[0x0][0x358] ;  /* 0x00006b00ff0677ac */ /* 0x000e620008000a00 */
[----:B------:R-:W-:Y:S01]  /*0040*/  BSSY.RECONVERGENT B0, `(.L_x_0) ;  /* 0x0000010000007945 */ /* 0x000fe20003800200 */
[----:B------:R-:W-:-:S05]  /*0050*/  IMAD.MOV.U32 R9, RZ, RZ, -0x800000 ;  /* 0xff800000ff097424 */ /* 0x000fca00078e00ff */
[----:B------:R-:W2:Y:S01]  /*0060*/  S2UR UR8, SR_CTAID.X ;  /* 0x00000000000879c3 */ /* 0x000ea20000002500 */
[----:B0-----:R-:W-:-:S13]  /*0070*/  ISETP.GE.AND P0, PT, R2, R11, PT ;  /* 0x0000000b0200720c */ /* 0x001fda0003f06270 */
[----:B-12---:R-:W-:Y:S05]  /*0080*/  @P0 BRA `(.L_x_1) ;  /* 0x00000000002c0947 */ /* 0x006fea0003800000 */
[----:B------:R-:W0:Y:S01]  /*0090*/  LDC R3, c[0x0][0x360] ;  /* 0x0000d800ff037b82 */ /* 0x000e220000000800 */
[----:B------:R-:W-:Y:S02]  /*00a0*/  IMAD.MOV.U32 R9, RZ, RZ, -0x800000 ;  /* 0xff800000ff097424 */ /* 0x000fe400078e00ff */
[----:B------:R-:W-:-:S05]  /*00b0*/  IMAD.MOV.U32 R0, RZ, RZ, R2 ;  /* 0x000000ffff007224 */ /* 0x000fca00078e0002 */
[----:B------:R-:W1:Y:S02]  /*00c0*/  LDC.64 R6, c[0x0][0x380] ;  /* 0x0000e000ff067b82 */ /* 0x000e640000000a00 */
.L_x_2:
[----:B------:R-:W-:-:S04]  /*00d0*/  IMAD R5, R11, UR8, R0 ;  /* 0x000000080b057c24 */ /* 0x000fc8000f8e0200 */
[----:B-1----:R-:W-:-:S06]  /*00e0*/  IMAD.WIDE R4, R5, 0x4, R6 ;  /* 0x0000000405047825 */ /* 0x002fcc00078e0206 */
[----:B------:R-:W2:Y:S01]  /*00f0*/  LDG.E R4, desc[UR6][R4.64] ;  /* 0x0000000604047981 */ /* 0x000ea2000c1e1900 */
[----:B0-----:R-:W-:-:S05]  /*0100*/  IMAD.IADD R0, R3, 0x1, R0 ;  /* 0x0000000103007824 */ /* 0x001fca00078e0200 */
[----:B------:R-:W-:Y:S02]  /*0110*/  ISETP.GE.AND P0, PT, R0, R11, PT ;  /* 0x0000000b0000720c */ /* 0x000fe40003f06270 */
[----:B--2---:R-:W-:-:S11]  /*0120*/  FMNMX R9, R4, R9, !PT ;  /* 0x0000000904097209 */ /* 0x004fd60007800000 */
[----:B------:R-:W-:Y:S05]  /*0130*/  @!P0 BRA `(.L_x_2) ;  /* 0xfffffffc00e48947 */ /* 0x000fea000383ffff */
.L_x_1:
[----:B------:R-:W-:Y:S05]  /*0140*/  BSYNC.RECONVERGENT B0 ;  /* 0x0000000000007941 */ /* 0x000fea0003800200 */
.L_x_0:
[----:B------:R-:W0:Y:S01]  /*0150*/  S2UR UR5, SR_CgaCtaId ;  /* 0x00000000000579c3 */ /* 0x000e220000008800 */
[----:B------:R-:W-:Y:S01]  /*0160*/  UMOV UR4, 0x400 ;  /* 0x0000040000047882 */ /* 0x000fe20000000000 */
[----:B------:R-:W1:Y:S01]  /*0170*/  LDCU UR9, c[0x0][0x360] ;  /* 0x00006c00ff0977ac */ /* 0x000e620008000800 */
[----:B------:R-:W-:-:S05]  /*0180*/  IMAD.MOV.U32 R11, RZ, RZ, RZ ;  /* 0x000000ffff0b7224 */ /* 0x000fca00078e00ff */
[----:B------:R-:W2:Y:S01]  /*0190*/  LDC R3, c[0x0][0x388] ;  /* 0x0000e200ff037b82 */ /* 0x000ea20000000800 */
[----:B-1----:R-:W-:Y:S02]  /*01a0*/  UISETP.GE.U32.AND UP0, UPT, UR9, 0x2, UPT ;  /* 0x000000020900788c */ /* 0x002fe4000bf06070 */
[----:B0-----:R-:W-:-:S06]  /*01b0*/  ULEA UR4, UR5, UR4, 0x18 ;  /* 0x0000000405047291 */ /* 0x001fcc000f8ec0ff */
[C---:B------:R-:W-:Y:S02]  /*01c0*/  LEA R0, R2.reuse, UR4, 0x2 ;  /* 0x0000000402007c11 */ /* 0x040fe4000f8e10ff */
[----:B--2---:R-:W-:-:S03]  /*01d0*/  ISETP.GE.AND P1, PT, R2, R3, PT ;  /* 0x000000030200720c */ /* 0x004fc60003f26270 */
[----:B------:R0:W-:Y:S01]  /*01e0*/  STS [R0], R9 ;  /* 0x0000000900007388 */ /* 0x0001e20000000800 */
[----:B------:R-:W-:Y:S06]  /*01f0*/  BAR.SYNC.DEFER_BLOCKING 0x0 ;  /* 0x0000000000007b1d */ /* 0x000fec0000010000 */
[----:B------:R-:W-:Y:S05]  /*0200*/  BRA.U !UP0, `(.L_x_3) ;  /* 0x0000000108307547 */ /* 0x000fea000b800000 */
[----:B------:R-:W-:-:S07]  /*0210*/  IMAD.U32 R4, RZ, RZ, UR9 ;  /* 0x00000009ff047e24 */ /* 0x000fce000f8e00ff */
.L_x_4:
[----:B------:R-:W-:-:S04]  /*0220*/  SHF.R.U32.HI R7, RZ, 0x1, R4 ;  /* 0x00000001ff077819 */ /* 0x000fc80000011604 */
[----:B------:R-:W-:-:S13]  /*0230*/  ISETP.GE.U32.AND P0, PT, R2, R7, PT ;  /* 0x000000070200720c */ /* 0x000fda0003f06070 */
[----:B------:R-:W-:Y:S01]  /*0240*/  @!P0 LEA R6, R7, R0, 0x2 ;  /* 0x0000000007068211 */ /* 0x000fe200078e10ff */
[----:B------:R-:W-:Y:S05]  /*0250*/  @!P0 LDS R5, [R0] ;  /* 0x0000000000058984 */ /* 0x000fea0000000800 */
[----:B------:R-:W1:Y:S02]  /*0260*/  @!P0 LDS R6, [R6] ;  /* 0x0000000006068984 */ /* 0x000e640000000800 */
[----:B-1----:R-:W-:-:S05]  /*0270*/  @!P0 FMNMX R5, R5, R6, !PT ;  /* 0x0000000605058209 */ /* 0x002fca0007800000 */
[----:B------:R1:W-:Y:S01]  /*0280*/  @!P0 STS [R0], R5 ;  /* 0x0000000500008388 */ /* 0x0003e20000000800 */
[----:B------:R-:W-:Y:S01]  /*0290*/  BAR.SYNC.DEFER_BLOCKING 0x0 ;  /* 0x0000000000007b1d */ /* 0x000fe20000010000 */
[----:B------:R-:W-:Y:S01]  /*02a0*/  ISETP.GT.U32.AND P0, PT, R4, 0x3, PT ;  /* 0x000000030400780c */ /* 0x000fe20003f04070 */
[----:B------:R-:W-:-:S12]  /*02b0*/  IMAD.MOV.U32 R4, RZ, RZ, R7 ;  /* 0x000000ffff047224 */ /* 0x000fd800078e0007 */
[----:B-1----:R-:W-:Y:S05]  /*02c0*/  @P0 BRA `(.L_x_4) ;  /* 0xfffffffc00d40947 */ /* 0x002fea000383ffff */
.L_x_3:
[----:B------:R-:W-:Y:S04]  /*02d0*/  BSSY.RECONVERGENT B0, `(.L_x_5) ;  /* 0x000001c000007945 */ /* 0x000fe80003800200 */
[----:B------:R-:W-:Y:S05]  /*02e0*/  @P1 BRA `(.L_x_6) ;  /* 0x0000000000681947 */ /* 0x000fea0003800000 */
[----:B------:R-:W1:Y:S01]  /*02f0*/  S2UR UR5, SR_CgaCtaId ;  /* 0x00000000000579c3 */ /* 0x000e620000008800 */
[----:B------:R-:W-:Y:S01]  /*0300*/  UMOV UR4, 0x400 ;  /* 0x0000040000047882 */ /* 0x000fe20000000000 */
[----:B------:R-:W-:Y:S02]  /*0310*/  IMAD.MOV.U32 R11, RZ, RZ, RZ ;  /* 0x000000ffff0b7224 */ /* 0x000fe400078e00ff */
[----:B------:R-:W-:-:S04]  /*0320*/  IMAD.MOV.U32 R10, RZ, RZ, R2 ;  /* 0x000000ffff0a7224 */ /* 0x000fc800078e0002 */
[----:B------:R-:W2:Y:S01]  /*0330*/  LDC.64 R4, c[0x0][0x380] ;  /* 0x0000e000ff047b82 */ /* 0x000ea20000000a00 */
[----:B-1----:R-:W-:-:S09]  /*0340*/  ULEA UR4, UR5, UR4, 0x18 ;  /* 0x0000000405047291 */ /* 0x002fd2000f8ec0ff */
[----:B------:R-:W1:Y:S03]  /*0350*/  LDS R8, [UR4] ;  /* 0x00000004ff087984 */ /* 0x000e660008000800 */
.L_x_7:
[----:B---3--:R-:W-:-:S04]  /*0360*/  IMAD R7, R3, UR8, R10 ;  /* 0x0000000803077c24 */ /* 0x008fc8000f8e020a */
[----:B--2---:R-:W-:-:S05]  /*0370*/  IMAD.WIDE R6, R7, 0x4, R4 ;  /* 0x0000000407067825 */ /* 0x004fca00078e0204 */
[----:B0-----:R-:W1:Y:S01]  /*0380*/  LDG.E R9, desc[UR6][R6.64] ;  /* 0x0000000606097981 */ /* 0x001e62000c1e1900 */
[----:B------:R-:W-:Y:S02]  /*0390*/  IMAD.MOV.U32 R12, RZ, RZ, 0x3bbb989d ;  /* 0x3bbb989dff0c7424 */ /* 0x000fe400078e00ff */
[----:B------:R-:W-:Y:S02]  /*03a0*/  IMAD.MOV.U32 R13, RZ, RZ, 0x437c0000 ;  /* 0x437c0000ff0d7424 */ /* 0x000fe400078e00ff */
[----:B------:R-:W-:-:S05]  /*03b0*/  VIADD R10, R10, UR9 ;  /* 0x000000090a0a7c36 */ /* 0x000fca0008000000 */
[----:B------:R-:W-:Y:S01]  /*03c0*/  ISETP.GE.AND P0, PT, R10, R3, PT ;  /* 0x000000030a00720c */ /* 0x000fe20003f06270 */
[----:B-1----:R-:W-:-:S04]  /*03d0*/  FADD R9, -R8, R9 ;  /* 0x0000000908097221 */ /* 0x002fc80000000100 */
[----:B------:R-:W-:-:S04]  /*03e0*/  FFMA.SAT R12, R9, R12, 0.5 ;  /* 0x3f000000090c7423 */ /* 0x000fc8000000200c */
[----:B------:R-:W-:-:S04]  /*03f0*/  FFMA.RM R12, R12, R13, 12582913 ;  /* 0x4b4000010c0c7423 */ /* 0x000fc8000000400d */
[C---:B------:R-:W-:Y:S01]  /*0400*/  FADD R14, R12.reuse, -12583039 ;  /* 0xcb40007f0c0e7421 */ /* 0x040fe20000000000 */
[----:B------:R-:W-:-:S03]  /*0410*/  SHF.L.U32 R12, R12, 0x17, RZ ;  /* 0x000000170c0c7819 */ /* 0x000fc600000006ff */
[----:B------:R-:W-:-:S04]  /*0420*/  FFMA R14, R9, 1.4426950216293334961, -R14 ;  /* 0x3fb8aa3b090e7823 */ /* 0x000fc8000000080e */
[----:B------:R-:W-:-:S04]  /*0430*/  FFMA R14, R9, 1.925963033500011079e-08, R14 ;  /* 0x32a57060090e7823 */ /* 0x000fc8000000000e */
[----:B------:R-:W0:Y:S02]  /*0440*/  MUFU.EX2 R9, R14 ;  /* 0x0000000e00097308 */ /* 0x000e240000000800 */
[----:B0-----:R-:W-:-:S04]  /*0450*/  FMUL R9, R12, R9 ;  /* 0x000000090c097220 */ /* 0x001fc80000400000 */
[----:B------:R-:W-:Y:S01]  /*0460*/  FADD R11, R9, R11 ;  /* 0x0000000b090b7221 */ /* 0x000fe20000000000 */
[----:B------:R3:W-:Y:S01]  /*0470*/  STG.E desc[UR6][R6.64], R9 ;  /* 0x0000000906007986 */ /* 0x0007e2000c101906 */
[----:B------:R-:W-:Y:S05]  /*0480*/  @!P0 BRA `(.L_x_7) ;  /* 0xfffffffc00b48947 */ /* 0x000fea000383ffff */
.L_x_6:
[----:B------:R-:W-:Y:S05]  /*0490*/  BSYNC.RECONVERGENT B0 ;  /* 0x0000000000007941 */ /* 0x000fea0003800200 */
.L_x_5:
[----:B------:R1:W-:Y:S01]  /*04a0*/  STS [R0], R11 ;  /* 0x0000000b00007388 */ /* 0x0003e20000000800 */
[----:B------:R-:W-:Y:S01]  /*04b0*/  UISETP.GE.U32.AND UP0, UPT, UR9, 0x2, UPT ;  /* 0x000000020900788c */ /* 0x000fe2000bf06070 */
[----:B------:R-:W-:Y:S08]  /*04c0*/  BAR.SYNC.DEFER_BLOCKING 0x0 ;  /* 0x0000000000007b1d */ /* 0x000ff00000010000 */
[----:B-1----:R-:W-:Y:S05]  /*04d0*/  BRA.U !UP0, `(.L_x_8) ;  /* 0x0000000108307547 */ /* 0x002fea000b800000 */
[----:B------:R-:W-:-:S07]  /*04e0*/  IMAD.U32 R3, RZ, RZ, UR9 ;  /* 0x00000009ff037e24 */ /* 0x000fce000f8e00ff */
.L_x_9:
[----:B---3--:R-:W-:-:S04]  /*04f0*/  SHF.R.U32.HI R7, RZ, 0x1, R3 ;  /* 0x00000001ff077819 */ /* 0x008fc80000011603 */
[----:B------:R-:W-:-:S13]  /*0500*/  ISETP.GE.U32.AND P0, PT, R2, R7, PT ;  /* 0x000000070200720c */ /* 0x000fda0003f06070 */
[----:B------:R-:W-:Y:S01]  /*0510*/  @!P0 IMAD R4, R7, 0x4, R0 ;  /* 0x0000000407048824 */ /* 0x000fe200078e0200 */
[----:B------:R-:W-:Y:S05]  /*0520*/  @!P0 LDS R5, [R0] ;  /* 0x0000000000058984 */ /* 0x000fea0000000800 */
[----:B------:R-:W1:Y:S02]  /*0530*/  @!P0 LDS R4, [R4] ;  /* 0x0000000004048984 */ /* 0x000e640000000800 */
[----:B-1----:R-:W-:-:S05]  /*0540*/  @!P0 FADD R5, R4, R5 ;  /* 0x0000000504058221 */ /* 0x002fca0000000000 */
[----:B------:R1:W-:Y:S01]  /*0550*/  @!P0 STS [R0], R5 ;  /* 0x0000000500008388 */ /* 0x0003e20000000800 */
[----:B------:R-:W-:Y:S01]  /*0560*/  BAR.SYNC.DEFER_BLOCKING 0x0 ;  /* 0x0000000000007b1d */ /* 0x000fe20000010000 */
[----:B------:R-:W-:Y:S01]  /*0570*/  ISETP.GT.U32.AND P0, PT, R3, 0x3, PT ;  /* 0x000000030300780c */ /* 0x000fe20003f04070 */
[----:B------:R-:W-:-:S12]  /*0580*/  IMAD.MOV.U32 R3, RZ, RZ, R7 ;  /* 0x000000ffff037224 */ /* 0x000fd800078e0007 */
[----:B-1----:R-:W-:Y:S05]  /*0590*/  @P0 BRA `(.L_x_9) ;  /* 0xfffffffc00d40947 */ /* 0x002fea000383ffff */
.L_x_8:
[----:B------:R-:W1:Y:S02]  /*05a0*/  LDCU UR4, c[0x0][0x388] ;  /* 0x00007100ff0477ac */ /* 0x000e640008000800 */
[----:B-1----:R-:W-:-:S13]  /*05b0*/  ISETP.GE.AND P0, PT, R2, UR4, PT ;  /* 0x0000000402007c0c */ /* 0x002fda000bf06270 */
[----:B------:R-:W-:Y:S05]  /*05c0*/  @P0 EXIT ;  /* 0x000000000000094d */ /* 0x000fea0003800000 */
[----:B------:R-:W1:Y:S01]  /*05d0*/  S2UR UR5, SR_CgaCtaId ;  /* 0x00000000000579c3 */ /* 0x000e620000008800 */
[----:B------:R-:W-:-:S07]  /*05e0*/  UMOV UR4, 0x400 ;  /* 0x0000040000047882 */ /* 0x000fce0000000000 */
[----:B0--3--:R-:W0:Y:S08]  /*05f0*/  LDC R9, c[0x0][0x388] ;  /* 0x0000e200ff097b82 */ /* 0x009e300000000800 */
[----:B------:R-:W2:Y:S01]  /*0600*/  LDC.64 R4, c[0x0][0x380] ;  /* 0x0000e000ff047b82 */ /* 0x000ea20000000a00 */
[----:B-1----:R-:W-:-:S09]  /*0610*/  ULEA UR4, UR5, UR4, 0x18 ;  /* 0x0000000405047291 */ /* 0x002fd2000f8ec0ff */
[----:B------:R-:W1:Y:S02]  /*0620*/  LDS R3, [UR4] ;  /* 0x00000004ff037984 */ /* 0x000e640008000800 */
[----:B------:R-:W3:Y:S02]  /*0630*/  LDCU UR4, c[0x0][0x388] ;  /* 0x00007100ff0477ac */ /* 0x000ee40008000800 */
.L_x_12:
[----:B0-----:R-:W-:-:S04]  /*0640*/  IMAD R7, R9, UR8, R2 ;  /* 0x0000000809077c24 */ /* 0x001fc8000f8e0202 */
[----:B--2---:R-:W-:-:S05]  /*0650*/  IMAD.WIDE R6, R7, 0x4, R4 ;  /* 0x0000000407067825 */ /* 0x004fca00078e0204 */
[----:B------:R-:W2:Y:S01]  /*0660*/  LDG.E R0, desc[UR6][R6.64] ;  /* 0x0000000606007981 */ /* 0x000ea2000c1e1900 */
[----:B-1----:R-:W0:Y:S01]  /*0670*/  MUFU.RCP R8, R3 ;  /* 0x0000000300087308 */ /* 0x002e220000001000 */
[----:B------:R-:W-:Y:S01]  /*0680*/  BSSY.RECONVERGENT B0, `(.L_x_10) ;  /* 0x000000b000007945 */ /* 0x000fe20003800200 */
[----:B0-----:R-:W-:-:S04]  /*0690*/  FFMA R11, -R3, R8, 1 ;  /* 0x3f800000030b7423 */ /* 0x001fc80000000108 */
[----:B------:R-:W-:Y:S02]  /*06a0*/  FFMA R11, R8, R11, R8 ;  /* 0x0000000b080b7223 */ /* 0x000fe40000000008 */
[----:B--2---:R-:W0:Y:S02]  /*06b0*/  FCHK P0, R0, R3 ;  /* 0x0000000300007302 */ /* 0x004e240000000000 */
[----:B------:R-:W-:-:S04]  /*06c0*/  FFMA R8, R0, R11, RZ ;  /* 0x0000000b00087223 */ /* 0x000fc800000000ff */
[----:B------:R-:W-:-:S04]  /*06d0*/  FFMA R10, -R3, R8, R0 ;  /* 0x00000008030a7223 */ /* 0x000fc80000000100 */
[----:B------:R-:W-:Y:S01]  /*06e0*/  FFMA R11, R11, R10, R8 ;  /* 0x0000000a0b0b7223 */ /* 0x000fe20000000008 */
[----:B0-----:R-:W-:Y:S06]  /*06f0*/  @!P0 BRA `(.L_x_11) ;  /* 0x00000000000c8947 */ /* 0x001fec0003800000 */
[----:B------:R-:W-:-:S07]  /*0700*/  MOV R8, 0x720 ;  /* 0x0000072000087802 */ /* 0x000fce0000000f00 */
[----:B---3--:R-:W-:Y:S05]  /*0710*/  CALL.REL.NOINC `($__internal_0_$__cuda_sm3x_div_rn_noftz_f32_slowpath) ;  /* 0x00000000001c7944 */ /* 0x008fea0003c00000 */
[----:B------:R-:W-:-:S07]  /*0720*/  IMAD.MOV.U32 R11, RZ, RZ, R0 ;  /* 0x000000ffff0b7224 */ /* 0x000fce00078e0000 */
.L_x_11:
[----:B---3--:R-:W-:Y:S05]  /*0730*/  BSYNC.RECONVERGENT B0 ;  /* 0x0000000000007941 */ /* 0x008fea0003800200 */
.L_x_10:
[----:B------:R4:W-:Y:S01]  /*0740*/  STG.E desc[UR6][R6.64], R11 ;  /* 0x0000000b06007986 */ /* 0x0009e2000c101906 */
[----:B------:R-:W-:-:S04]  /*0750*/  IADD3 R2, PT, PT, R2, UR9, RZ ;  /* 0x0000000902027c10 */ /* 0x000fc8000fffe0ff */
[----:B------:R-:W-:-:S13]  /*0760*/  ISETP.GE.AND P0, PT, R2, UR4, PT ;  /* 0x0000000402007c0c */ /* 0x000fda000bf06270 */
[----:B----4-:R-:W-:Y:S05]  /*0770*/  @!P0 BRA `(.L_x_12) ;  /* 0xfffffffc00b08947 */ /* 0x010fea000383ffff */
[----:B------:R-:W-:Y:S05]  /*0780*/  EXIT ;  /* 0x000000000000794d */ /* 0x000fea0003800000 */
        .weak           $__internal_0_$__cuda_sm3x_div_rn_noftz_f32_slowpath
        .type           $__internal_0_$__cuda_sm3x_div_rn_noftz_f32_slowpath,@function
        .size           $__internal_0_$__cuda_sm3x_div_rn_noftz_f32_slowpath,(.L_x_36 - $__internal_0_$__cuda_sm3x_div_rn_noftz_f32_slowpath)
$__internal_0_$__cuda_sm3x_div_rn_noftz_f32_slowpath:
[--C-:B------:R-:W-:Y:S01]  /*0790*/  SHF.R.U32.HI R11, RZ, 0x17, R3.reuse ;  /* 0x00000017ff0b7819 */ /* 0x100fe20000011603 */
[----:B------:R-:W-:Y:S01]  /*07a0*/  BSSY.RECONVERGENT B1, `(.L_x_13) ;  /* 0x0000064000017945 */ /* 0x000fe20003800200 */
[--C-:B------:R-:W-:Y:S01]  /*07b0*/  SHF.R.U32.HI R10, RZ, 0x17, R0.reuse ;  /* 0x00000017ff0a7819 */ /* 0x100fe20000011600 */
[----:B------:R-:W-:Y:S01]  /*07c0*/  IMAD.MOV.U32 R12, RZ, RZ, R0 ;  /* 0x000000ffff0c7224 */ /* 0x000fe200078e0000 */
[----:B------:R-:W-:Y:S01]  /*07d0*/  LOP3.LUT R11, R11, 0xff, RZ, 0xc0, !PT ;  /* 0x000000ff0b0b7812 */ /* 0x000fe200078ec0ff */
[----:B------:R-:W-:Y:S01]  /*07e0*/  IMAD.MOV.U32 R13, RZ, RZ, R3 ;  /* 0x000000ffff0d7224 */ /* 0x000fe200078e0003 */
[----:B------:R-:W-:-:S03]  /*07f0*/  LOP3.LUT R16, R10, 0xff, RZ, 0xc0, !PT ;  /* 0x000000ff0a107812 */ /* 0x000fc600078ec0ff */
[----:B------:R-:W-:Y:S02]  /*0800*/  VIADD R14, R11, 0xffffffff ;  /* 0xffffffff0b0e7836 */ /* 0x000fe40000000000 */
[----:B------:R-:W-:-:S03]  /*0810*/  VIADD R15, R16, 0xffffffff ;  /* 0xffffffff100f7836 */ /* 0x000fc60000000000 */
[----:B------:R-:W-:-:S04]  /*0820*/  ISETP.GT.U32.AND P0, PT, R14, 0xfd, PT ;  /* 0x000000fd0e00780c */ /* 0x000fc80003f04070 */
[----:B------:R-:W-:-:S13]  /*0830*/  ISETP.GT.U32.OR P0, PT, R15, 0xfd, P0 ;  /* 0x000000fd0f00780c */ /* 0x000fda0000704470 */
[----:B------:R-:W-:Y:S01]  /*0840*/  @!P0 IMAD.MOV.U32 R10, RZ, RZ, RZ ;  /* 0x000000ffff0a8224 */ /* 0x000fe200078e00ff */
[----:B------:R-:W-:Y:S06]  /*0850*/  @!P0 BRA `(.L_x_14) ;  /* 0x00000000005c8947 */ /* 0x000fec0003800000 */
[----:B------:R-:W-:Y:S02]  /*0860*/  FSETP.GTU.FTZ.AND P1, PT, |R3|, +INF , PT ;  /* 0x7f8000000300780b */ /* 0x000fe40003f3c200 */
[----:B------:R-:W-:-:S04]  /*0870*/  FSETP.GTU.FTZ.AND P0, PT, |R0|, +INF , PT ;  /* 0x7f8000000000780b */ /* 0x000fc80003f1c200 */
[----:B------:R-:W-:-:S13]  /*0880*/  PLOP3.LUT P0, PT, P0, P1, PT, 0xf8, 0x8f ;  /* 0x00000000008f781c */ /* 0x000fda0000703f70 */
[----:B------:R-:W-:Y:S05]  /*0890*/  @P0 BRA `(.L_x_15) ;  /* 0x00000004004c0947 */ /* 0x000fea0003800000 */
[----:B------:R-:W-:-:S13]  /*08a0*/  LOP3.LUT P0, RZ, R13, 0x7fffffff, R12, 0xc8, !PT ;  /* 0x7fffffff0dff7812 */ /* 0x000fda000780c80c */
[----:B------:R-:W-:Y:S05]  /*08b0*/  @!P0 BRA `(.L_x_16) ;  /* 0x00000004003c8947 */ /* 0x000fea0003800000 */
[C---:B------:R-:W-:Y:S02]  /*08c0*/  FSETP.NEU.FTZ.AND P2, PT, |R0|.reuse, +INF , PT ;  /* 0x7f8000000000780b */ /* 0x040fe40003f5d200 */
[----:B------:R-:W-:Y:S02]  /*08d0*/  FSETP.NEU.FTZ.AND P1, PT, |R3|, +INF , PT ;  /* 0x7f8000000300780b */ /* 0x000fe40003f3d200 */
[----:B------:R-:W-:-:S11]  /*08e0*/  FSETP.NEU.FTZ.AND P0, PT, |R0|, +INF , PT ;  /* 0x7f8000000000780b */ /* 0x000fd60003f1d200 */
[----:B------:R-:W-:Y:S05]  /*08f0*/  @!P1 BRA !P2, `(.L_x_16) ;  /* 0x00000004002c9947 */ /* 0x000fea0005000000 */
[----:B------:R-:W-:-:S04]  /*0900*/  LOP3.LUT P2, RZ, R12, 0x7fffffff, RZ, 0xc0, !PT ;  /* 0x7fffffff0cff7812 */ /* 0x000fc8000784c0ff */
[----:B------:R-:W-:-:S13]  /*0910*/  PLOP3.LUT P1, PT, P1, P2, PT, 0x2f, 0xf2 ;  /* 0x0000000000f2781c */ /* 0x000fda0000f24577 */
[----:B------:R-:W-:Y:S05]  /*0920*/  @P1 BRA `(.L_x_17) ;  /* 0x0000000400181947 */ /* 0x000fea0003800000 */
[----:B------:R-:W-:-:S04]  /*0930*/  LOP3.LUT P1, RZ, R13, 0x7fffffff, RZ, 0xc0, !PT ;  /* 0x7fffffff0dff7812 */ /* 0x000fc8000782c0ff */
[----:B------:R-:W-:-:S13]  /*0940*/  PLOP3.LUT P0, PT, P0, P1, PT, 0x2f, 0xf2 ;  /* 0x0000000000f2781c */ /* 0x000fda0000702577 */
[----:B------:R-:W-:Y:S05]  /*0950*/  @P0 BRA `(.L_x_18) ;  /* 0x0000000400000947 */ /* 0x000fea0003800000 */
[----:B------:R-:W-:Y:S02]  /*0960*/  ISETP.GE.AND P0, PT, R15, RZ, PT ;  /* 0x000000ff0f00720c */ /* 0x000fe40003f06270 */
[----:B------:R-:W-:-:S11]  /*0970*/  ISETP.GE.AND P1, PT, R14, RZ, PT ;  /* 0x000000ff0e00720c */ /* 0x000fd60003f26270 */
[----:B------:R-:W-:Y:S01]  /*0980*/  @P0 MOV R10, RZ ;  /* 0x000000ff000a0202 */ /* 0x000fe20000000f00 */
[----:B------:R-:W-:Y:S02]  /*0990*/  @!P0 IMAD.MOV.U32 R10, RZ, RZ, -0x40 ;  /* 0xffffffc0ff0a8424 */ /* 0x000fe400078e00ff */
[----:B------:R-:W-:Y:S01]  /*09a0*/  @!P0 FFMA R12, R0, 1.84467440737095516160e+19, RZ ;  /* 0x5f800000000c8823 */ /* 0x000fe200000000ff */
[----:B------:R-:W-:Y:S01]  /*09b0*/  @!P1 FFMA R13, R3, 1.84467440737095516160e+19, RZ ;  /* 0x5f800000030d9823 */ /* 0x000fe200000000ff */
[----:B------:R-:W-:-:S07]  /*09c0*/  @!P1 VIADD R10, R10, 0x40 ;  /* 0x000000400a0a9836 */ /* 0x000fce0000000000 */
.L_x_14:
[----:B------:R-:W-:Y:S01]  /*09d0*/  LEA R0, R11, 0xc0800000, 0x17 ;  /* 0xc08000000b007811 */ /* 0x000fe200078eb8ff */
[----:B------:R-:W-:Y:S04]  /*09e0*/  BSSY.RECONVERGENT B2, `(.L_x_19) ;  /* 0x0000036000027945 */ /* 0x000fe80003800200 */
[----:B------:R-:W-:Y:S02]  /*09f0*/  IMAD.IADD R14, R13, 0x1, -R0 ;  /* 0x000000010d0e7824 */ /* 0x000fe400078e0a00 */
[----:B------:R-:W-:Y:S02]  /*0a00*/  VIADD R13, R16, 0xffffff81 ;  /* 0xffffff81100d7836 */ /* 0x000fe40000000000 */
[----:B------:R-:W0:Y:S01]  /*0a10*/  MUFU.RCP R15, R14 ;  /* 0x0000000e000f7308 */ /* 0x000e220000001000 */
[----:B------:R-:W-:Y:S01]  /*0a20*/  FADD.FTZ R17, -R14, -RZ ;  /* 0x800000ff0e117221 */ /* 0x000fe20000010100 */
[C---:B------:R-:W-:Y:S01]  /*0a30*/  IMAD R0, R13.reuse, -0x800000, R12 ;  /* 0xff8000000d007824 */ /* 0x040fe200078e020c */
[----:B------:R-:W-:-:S04]  /*0a40*/  IADD3 R13, PT, PT, R13, 0x7f, -R11 ;  /* 0x0000007f0d0d7810 */ /* 0x000fc80007ffe80b */
[----:B------:R-:W-:Y:S01]  /*0a50*/  IADD3 R13, PT, PT, R13, R10, RZ ;  /* 0x0000000a0d0d7210 */ /* 0x000fe20007ffe0ff */
[----:B0-----:R-:W-:-:S04]  /*0a60*/  FFMA R16, R15, R17, 1 ;  /* 0x3f8000000f107423 */ /* 0x001fc80000000011 */
[----:B------:R-:W-:-:S04]  /*0a70*/  FFMA R19, R15, R16, R15 ;  /* 0x000000100f137223 */ /* 0x000fc8000000000f */
[----:B------:R-:W-:-:S04]  /*0a80*/  FFMA R12, R0, R19, RZ ;  /* 0x00000013000c7223 */ /* 0x000fc800000000ff */
[----:B------:R-:W-:-:S04]  /*0a90*/  FFMA R15, R17, R12, R0 ;  /* 0x0000000c110f7223 */ /* 0x000fc80000000000 */
[----:B------:R-:W-:-:S04]  /*0aa0*/  FFMA R16, R19, R15, R12 ;  /* 0x0000000f13107223 */ /* 0x000fc8000000000c */
[----:B------:R-:W-:-:S04]  /*0ab0*/  FFMA R17, R17, R16, R0 ;  /* 0x0000001011117223 */ /* 0x000fc80000000000 */
[----:B------:R-:W-:-:S05]  /*0ac0*/  FFMA R0, R19, R17, R16 ;  /* 0x0000001113007223 */ /* 0x000fca0000000010 */
[----:B------:R-:W-:-:S04]  /*0ad0*/  SHF.R.U32.HI R11, RZ, 0x17, R0 ;  /* 0x00000017ff0b7819 */ /* 0x000fc80000011600 */
[----:B------:R-:W-:-:S05]  /*0ae0*/  LOP3.LUT R11, R11, 0xff, RZ, 0xc0, !PT ;  /* 0x000000ff0b0b7812 */ /* 0x000fca00078ec0ff */
[----:B------:R-:W-:-:S04]  /*0af0*/  IMAD.IADD R14, R11, 0x1, R13 ;  /* 0x000000010b0e7824 */ /* 0x000fc800078e020d */
[----:B------:R-:W-:-:S05]  /*0b00*/  VIADD R10, R14, 0xffffffff ;  /* 0xffffffff0e0a7836 */ /* 0x000fca0000000000 */
[----:B------:R-:W-:-:S13]  /*0b10*/  ISETP.GE.U32.AND P0, PT, R10, 0xfe, PT ;  /* 0x000000fe0a00780c */ /* 0x000fda0003f06070 */
[----:B------:R-:W-:Y:S05]  /*0b20*/  @!P0 BRA `(.L_x_20) ;  /* 0x0000000000808947 */ /* 0x000fea0003800000 */
[----:B------:R-:W-:-:S13]  /*0b30*/  ISETP.GT.AND P0, PT, R14, 0xfe, PT ;  /* 0x000000fe0e00780c */ /* 0x000fda0003f04270 */
[----:B------:R-:W-:Y:S05]  /*0b40*/  @P0 BRA `(.L_x_21) ;  /* 0x00000000006c0947 */ /* 0x000fea0003800000 */
[----:B------:R-:W-:-:S13]  /*0b50*/  ISETP.GE.AND P0, PT, R14, 0x1, PT ;  /* 0x000000010e00780c */ /* 0x000fda0003f06270 */
[----:B------:R-:W-:Y:S05]  /*0b60*/  @P0 BRA `(.L_x_22) ;  /* 0x0000000000740947 */ /* 0x000fea0003800000 */
[----:B------:R-:W-:Y:S02]  /*0b70*/  ISETP.GE.AND P0, PT, R14, -0x18, PT ;  /* 0xffffffe80e00780c */ /* 0x000fe40003f06270 */
[----:B------:R-:W-:-:S11]  /*0b80*/  LOP3.LUT R0, R0, 0x80000000, RZ, 0xc0, !PT ;  /* 0x8000000000007812 */ /* 0x000fd600078ec0ff */
[----:B------:R-:W-:Y:S05]  /*0b90*/  @!P0 BRA `(.L_x_22) ;  /* 0x0000000000688947 */ /* 0x000fea0003800000 */
[CCC-:B------:R-:W-:Y:S01]  /*0ba0*/  FFMA.RZ R10, R19.reuse, R17.reuse, R16.reuse ;  /* 0x00000011130a7223 */ /* 0x1c0fe2000000c010 */
[C---:B------:R-:W-:Y:S02]  /*0bb0*/  VIADD R13, R14.reuse, 0x20 ;  /* 0x000000200e0d7836 */ /* 0x040fe40000000000 */
[CCC-:B------:R-:W-:Y:S01]  /*0bc0*/  FFMA.RM R11, R19.reuse, R17.reuse, R16.reuse ;  /* 0x00000011130b7223 */ /* 0x1c0fe20000004010 */
[----:B------:R-:W-:Y:S02]  /*0bd0*/  ISETP.NE.AND P2, PT, R14, RZ, PT ;  /* 0x000000ff0e00720c */ /* 0x000fe40003f45270 */
[----:B------:R-:W-:Y:S01]  /*0be0*/  LOP3.LUT R12, R10, 0x7fffff, RZ, 0xc0, !PT ;  /* 0x007fffff0a0c7812 */ /* 0x000fe200078ec0ff */
[----:B------:R-:W-:Y:S01]  /*0bf0*/  FFMA.RP R10, R19, R17, R16 ;  /* 0x00000011130a7223 */ /* 0x000fe20000008010 */
[----:B------:R-:W-:Y:S01]  /*0c00*/  ISETP.NE.AND P1, PT, R14, RZ, PT ;  /* 0x000000ff0e00720c */ /* 0x000fe20003f25270 */
[----:B------:R-:W-:Y:S01]  /*0c10*/  IMAD.MOV R14, RZ, RZ, -R14 ;  /* 0x000000ffff0e7224 */ /* 0x000fe200078e0a0e */
[----:B------:R-:W-:-:S02]  /*0c20*/  LOP3.LUT R12, R12, 0x800000, RZ, 0xfc, !PT ;  /* 0x008000000c0c7812 */ /* 0x000fc400078efcff */
[----:B------:R-:W-:Y:S02]  /*0c30*/  FSETP.NEU.FTZ.AND P0, PT, R10, R11, PT ;  /* 0x0000000b0a00720b */ /* 0x000fe40003f1d000 */
[----:B------:R-:W-:Y:S02]  /*0c40*/  SHF.L.U32 R13, R12, R13, RZ ;  /* 0x0000000d0c0d7219 */ /* 0x000fe400000006ff */
[----:B------:R-:W-:Y:S02]  /*0c50*/  SEL R11, R14, RZ, P2 ;  /* 0x000000ff0e0b7207 */ /* 0x000fe40001000000 */
[----:B------:R-:W-:Y:S02]  /*0c60*/  ISETP.NE.AND P1, PT, R13, RZ, P1 ;  /* 0x000000ff0d00720c */ /* 0x000fe40000f25270 */
[----:B------:R-:W-:Y:S02]  /*0c70*/  SHF.R.U32.HI R11, RZ, R11, R12 ;  /* 0x0000000bff0b7219 */ /* 0x000fe4000001160c */
[----:B------:R-:W-:-:S02]  /*0c80*/  PLOP3.LUT P0, PT, P0, P1, PT, 0xf8, 0x8f ;  /* 0x00000000008f781c */ /* 0x000fc40000703f70 */
[----:B------:R-:W-:Y:S02]  /*0c90*/  SHF.R.U32.HI R13, RZ, 0x1, R11 ;  /* 0x00000001ff0d7819 */ /* 0x000fe4000001160b */
[----:B------:R-:W-:-:S04]  /*0ca0*/  SEL R10, RZ, 0x1, !P0 ;  /* 0x00000001ff0a7807 */ /* 0x000fc80004000000 */
[----:B------:R-:W-:-:S04]  /*0cb0*/  LOP3.LUT R10, R10, 0x1, R13, 0xf8, !PT ;  /* 0x000000010a0a7812 */ /* 0x000fc800078ef80d */
[----:B------:R-:W-:-:S04]  /*0cc0*/  LOP3.LUT R10, R10, R11, RZ, 0xc0, !PT ;  /* 0x0000000b0a0a7212 */ /* 0x000fc800078ec0ff */
[----:B------:R-:W-:-:S04]  /*0cd0*/  IADD3 R13, PT, PT, R13, R10, RZ ;  /* 0x0000000a0d0d7210 */ /* 0x000fc80007ffe0ff */
[----:B------:R-:W-:Y:S01]  /*0ce0*/  LOP3.LUT R0, R13, R0, RZ, 0xfc, !PT ;  /* 0x000000000d007212 */ /* 0x000fe200078efcff */
[----:B------:R-:W-:Y:S06]  /*0cf0*/  BRA `(.L_x_22) ;  /* 0x0000000000107947 */ /* 0x000fec0003800000 */
.L_x_21:
[----:B------:R-:W-:-:S04]  /*0d00*/  LOP3.LUT R0, R0, 0x80000000, RZ, 0xc0, !PT ;  /* 0x8000000000007812 */ /* 0x000fc800078ec0ff */
[----:B------:R-:W-:Y:S01]  /*0d10*/  LOP3.LUT R0, R0, 0x7f800000, RZ, 0xfc, !PT ;  /* 0x7f80000000007812 */ /* 0x000fe200078efcff */
[----:B------:R-:W-:Y:S06]  /*0d20*/  BRA `(.L_x_22) ;  /* 0x0000000000047947 */ /* 0x000fec0003800000 */
.L_x_20:
[----:B------:R-:W-:-:S07]  /*0d30*/  IMAD R0, R13, 0x800000, R0 ;  /* 0x008000000d007824 */ /* 0x000fce00078e0200 */
.L_x_22:
[----:B------:R-:W-:Y:S05]  /*0d40*/  BSYNC.RECONVERGENT B2 ;  /* 0x0000000000027941 */ /* 0x000fea0003800200 */
.L_x_19:
[----:B------:R-:W-:Y:S05]  /*0d50*/  BRA `(.L_x_23) ;  /* 0x0000000000207947 */ /* 0x000fea0003800000 */
.L_x_18:
[----:B------:R-:W-:-:S04]  /*0d60*/  LOP3.LUT R0, R13, 0x80000000, R12, 0x48, !PT ;  /* 0x800000000d007812 */ /* 0x000fc800078e480c */
[----:B------:R-:W-:Y:S01]  /*0d70*/  LOP3.LUT R0, R0, 0x7f800000, RZ, 0xfc, !PT ;  /* 0x7f80000000007812 */ /* 0x000fe200078efcff */
[----:B------:R-:W-:Y:S06]  /*0d80*/  BRA `(.L_x_23) ;  /* 0x0000000000147947 */ /* 0x000fec0003800000 */
.L_x_17:
[----:B------:R-:W-:Y:S01]  /*0d90*/  LOP3.LUT R0, R13, 0x80000000, R12, 0x48, !PT ;  /* 0x800000000d007812 */ /* 0x000fe200078e480c */
[----:B------:R-:W-:Y:S06]  /*0da0*/  BRA `(.L_x_23) ;  /* 0x00000000000c7947 */ /* 0x000fec0003800000 */
.L_x_16:
[----:B------:R-:W0:Y:S01]  /*0db0*/  MUFU.RSQ R0, -QNAN ;  /* 0xffc0000000007908 */ /* 0x000e220000001400 */
[----:B------:R-:W-:Y:S05]  /*0dc0*/  BRA `(.L_x_23) ;  /* 0x0000000000047947 */ /* 0x000fea0003800000 */
.L_x_15:
[----:B------:R-:W-:-:S07]  /*0dd0*/  FADD.FTZ R0, R0, R3 ;  /* 0x0000000300007221 */ /* 0x000fce0000010000 */
.L_x_23:
[----:B------:R-:W-:Y:S05]  /*0de0*/  BSYNC.RECONVERGENT B1 ;  /* 0x0000000000017941 */ /* 0x000fea0003800200 */
.L_x_13:
[----:B------:R-:W-:Y:S02]  /*0df0*/  IMAD.MOV.U32 R10, RZ, RZ, R8 ;  /* 0x000000ffff0a7224 */ /* 0x000fe400078e0008 */
[----:B------:R-:W-:-:S04]  /*0e00*/  IMAD.MOV.U32 R11, RZ, RZ, 0x0 ;  /* 0x00000000ff0b7424 */ /* 0x000fc800078e00ff */
[----:B0-----:R-:W-:Y:S05]  /*0e10*/  RET.REL.NODEC R10 `(_Z14softmax_kernelPfi) ;  /* 0xfffffff00a787950 */ /* 0x001fea0003c3ffff */
.L_x_24:
[----:B------:R-:W-:-:S00]  /*0e20*/  BRA `(.L_x_24) ;  /* 0xfffffffc00fc7947 */ /* 0x000fc0000383ffff */
[----:B------:R-:W-:-:S00]  /*0e30*/  NOP ;  /* 0x0000000000007918 */ /* 0x000fc00000000000 */
        /* <DEDUP_REMOVED lines=12> */
.L_x_36:


//--------------------- .text._Z12scale_kernelPfif --------------------------
	.section	.text._Z12scale_kernelPfif,"ax",@progbits
	.align	128
        .global         _Z12scale_kernelPfif
        .type           _Z12scale_kernelPfif,@function
        .size           _Z12scale_kernelPfif,(.L_x_38 - _Z12scale_kernelPfif)
        .other          _Z12scale_kernelPfif,@"STO_CUDA_ENTRY STV_DEFAULT"
_Z12scale_kernelPfif:
.text._Z12scale_kernelPfif:
[----:B------:R-:W-:Y:S01]  /*0000*/  LDC R1, c[0x0][0x37c] ;  /* 0x0000df00ff017b82 */ /* 0x000fe20000000800 */
[----:B------:R-:W0:Y:S07]  /*0010*/  S2R R0, SR_TID.X ;  /* 0x0000000000007919 */ /* 0x000e2e0000002100 */
[----:B------:R-:W0:Y:S01]  /*0020*/  S2UR UR5, SR_CTAID.X ;  /* 0x00000000000579c3 */ /* 0x000e220000002500 */
[----:B------:R-:W1:Y:S07]  /*0030*/  LDCU UR4, c[0x0][0x388] ;  /* 0x00007100ff0477ac */ /* 0x000e6e0008000800 */
[----:B------:R-:W0:Y:S01]  /*0040*/  LDC R5, c[0x0][0x360] ;  /* 0x0000d800ff057b82 */ /* 0x000e220000000800 */
[----:B-1----:R-:W-:Y:S01]  /*0050*/  UIMAD UR4, UR4, UR4, URZ ;  /* 0x00000004040472a4 */ /* 0x002fe2000f8e02ff */
[----:B0-----:R-:W-:-:S05]  /*0060*/  IMAD R5, R5, UR5, R0 ;  /* 0x0000000505057c24 */ /* 0x001fca000f8e0200 */
[----:B------:R-:W-:-:S13]  /*0070*/  ISETP.GE.AND P0, PT, R5, UR4, PT ;  /* 0x0000000405007c0c */ /* 0x000fda000bf06270 */
[----:B------:R-:W-:Y:S05]  /*0080*/  @P0 EXIT ;  /* 0x000000000000094d */ /* 0x000fea0003800000 */
[----:B------:R-:W0:Y:S01]  /*0090*/  LDC.64 R2, c[0x0][0x380] ;  /* 0x0000e000ff027b82 */ /* 0x000e220000000a00 */
[----:B------:R-:W1:Y:S01]  /*00a0*/  LDCU.64 UR4, c[0x0][0x358] ;  /* 0x00006b00ff0477ac */ /* 0x000e620008000a00 */
[----:B------:R-:W2:Y:S01]  /*00b0*/  LDCU UR6, c[0x0][0x38c] ;  /* 0x00007180ff0677ac */ /* 0x000ea20008000800 */
[----:B0-----:R-:W-:-:S05]  /*00c0*/  IMAD.WIDE R2, R5, 0x4, R2 ;  /* 0x0000000405027825 */ /* 0x001fca00078e0202 */
[----:B-1----:R-:W2:Y:S02]  /*00d0*/  LDG.E R0, desc[UR4][R2.64] ;  /* 0x0000000402007981 */ /* 0x002ea4000c1e1900 */
[----:B--2---:R-:W-:-:S05]  /*00e0*/  FMUL R5, R0, UR6 ;  /* 0x0000000600057c20 */ /* 0x004fca0008400000 */
[----:B------:R-:W-:Y:S01]  /*00f0*/  STG.E desc[UR4][R2.64], R5 ;  /* 0x0000000502007986 */ /* 0x000fe2000c101904 */
[----:B------:R-:W-:Y:S05]  /*0100*/  EXIT ;  /* 0x000000000000794d */ /* 0x000fea0003800000 */
.L_x_25:
        /* <DEDUP_REMOVED lines=15> */
.L_x_38:


//--------------------- .text._Z16SgemmNaiveKernelPfS_S_i --------------------------
	.section	.text._Z16SgemmNaiveKernelPfS_S_i,"ax",@progbits
	.align	128
        .global         _Z16SgemmNaiveKernelPfS_S_i
        .type           _Z16SgemmNaiveKernelPfS_S_i,@function
        .size           _Z16SgemmNaiveKernelPfS_S_i,(.L_x_39 - _Z16SgemmNaiveKernelPfS_S_i)
        .other          _Z16SgemmNaiveKernelPfS_S_i,@"STO_CUDA_ENTRY STV_DEFAULT"
_Z16SgemmNaiveKernelPfS_S_i:
.text._Z16SgemmNaiveKernelPfS_S_i:
[----:B------:R-:W-:Y:S01]  /*0000*/  LDC R1, c[0x0][0x37c] ;  /* 0x0000df00ff017b82 */ /* 0x000fe20000000800 */
[----:B------:R-:W0:Y:S01]  /*0010*/  LDCU UR4, c[0x0][0x398] ;  /* 0x00007300ff0477ac */ /* 0x000e220008000800 */
[----:B------:R-:W1:Y:S01]  /*0020*/  S2R R19, SR_TID.Y ;  /* 0x0000000000137919 */ /* 0x000e620000002200 */
[----:B------:R-:W-:Y:S01]  /*0030*/  HFMA2 R20, -RZ, RZ, 0, 0 ;  /* 0x00000000ff147431 */ /* 0x000fe200000001ff */
[----:B------:R-:W2:Y:S01]  /*0040*/  LDCU.64 UR6, c[0x0][0x358] ;  /* 0x00006b00ff0677ac */ /* 0x000ea20008000a00 */
[----:B------:R-:W1:Y:S01]  /*0050*/  S2R R2, SR_CTAID.Y ;  /* 0x0000000000027919 */ /* 0x000e620000002600 */
[----:B------:R-:W3:Y:S01]  /*0060*/  S2R R17, SR_TID.X ;  /* 0x0000000000117919 */ /* 0x000ee20000002100 */
[----:B------:R-:W3:Y:S01]  /*0070*/  S2R R6, SR_CTAID.X ;  /* 0x0000000000067919 */ /* 0x000ee20000002500 */
[----:B0-----:R-:W-:-:S04]  /*0080*/  MOV R0, UR4 ;  /* 0x0000000400007c02 */ /* 0x001fc80008000f00 */
[----:B------:R-:W-:Y:S02]  /*0090*/  ISETP.GE.AND P0, PT, R0, 0x1, PT ;  /* 0x000000010000780c */ /* 0x000fe40003f06270 */
[----:B-1----:R-:W-:Y:S02]  /*00a0*/  LEA R9, R2, R19, 0x5 ;  /* 0x0000001302097211 */ /* 0x002fe400078e28ff */
[----:B---3--:R-:W-:-:S04]  /*00b0*/  LEA R8, R6, R17, 0x5 ;  /* 0x0000001106087211 */ /* 0x008fc800078e28ff */
[----:B------:R-:W-:-:S05]  /*00c0*/  VIMNMX R11, PT, PT, R9, R8, !PT ;  /* 0x00000008090b7248 */ /* 0x000fca0007fe0100 */
[----:B--2---:R-:W-:Y:S05]  /*00d0*/  @!P0 BRA `(.L_x_26) ;  /* 0x00000008001c8947 */ /* 0x004fea0003800000 */
[----:B------:R-:W0:Y:S01]  /*00e0*/  S2R R14, SR_CgaCtaId ;  /* 0x00000000000e7919 */ /* 0x000e220000008800 */
[----:B------:R-:W1:Y:S01]  /*00f0*/  LDC R10, c[0x0][0x398] ;  /* 0x0000e600ff0a7b82 */ /* 0x000e620000000800 */
[----:B------:R-:W-:Y:S01]  /*0100*/  MOV R4, 0x400 ;  /* 0x0000040000047802 */ /* 0x000fe20000000f00 */
[-CC-:B------:R-:W-:Y:S01]  /*0110*/  IMAD R15, R19, R0.reuse, R17.reuse ;  /* 0x00000000130f7224 */ /* 0x180fe200078e0211 */
[----:B------:R-:W-:Y:S01]  /*0120*/  MOV R20, RZ ;  /* 0x000000ff00147202 */ /* 0x000fe20000000f00 */
[----:B------:R-:W-:Y:S01]  /*0130*/  IMAD R13, R9, R0, R17 ;  /* 0x00000000090d7224 */ /* 0x000fe200078e0211 */
[----:B------:R-:W-:Y:S01]  /*0140*/  IADD3 R5, PT, PT, R4, 0x1080, RZ ;  /* 0x0000108004057810 */ /* 0x000fe20007ffe0ff */
[----:B------:R-:W-:Y:S01]  /*0150*/  UMOV UR4, URZ ;  /* 0x000000ff00047c82 */ /* 0x000fe20008000000 */
[----:B------:R-:W-:Y:S01]  /*0160*/  LEA R15, R6, R15, 0x5 ;  /* 0x0000000f060f7211 */ /* 0x000fe200078e28ff */
[----:B------:R-:W2:Y:S01]  /*0170*/  LDC.64 R2, c[0x0][0x380] ;  /* 0x0000e000ff027b82 */ /* 0x000ea20000000a00 */
[----:B0-----:R-:W-:-:S02]  /*0180*/  LEA R12, R14, R4, 0x18 ;  /* 0x000000040e0c7211 */ /* 0x001fc400078ec0ff */
[----:B------:R-:W-:-:S03]  /*0190*/  LEA R14, R14, R5, 0x18 ;  /* 0x000000050e0e7211 */ /* 0x000fc600078ec0ff */
[----:B------:R-:W-:Y:S01]  /*01a0*/  IMAD R12, R19, 0x84, R12 ;  /* 0x00000084130c7824 */ /* 0x000fe200078e020c */
[----:B------:R-:W-:-:S04]  /*01b0*/  LEA R14, R17, R14, 0x2 ;  /* 0x0000000e110e7211 */ /* 0x000fc800078e10ff */
[----:B------:R-:W-:Y:S01]  /*01c0*/  LEA R18, R17, R12, 0x2 ;  /* 0x0000000c11127211 */ /* 0x000fe200078e10ff */
[----:B------:R-:W-:-:S07]  /*01d0*/  IMAD R16, R19, 0x84, R14 ;  /* 0x0000008413107824 */ /* 0x000fce00078e020e */
.L_x_27:
[----:B-1----:R-:W-:Y:S01]  /*01e0*/  MOV R0, R10 ;  /* 0x0000000a00007202 */ /* 0x002fe20000000f00 */
[----:B------:R-:W-:Y:S01]  /*01f0*/  HFMA2 R25, -RZ, RZ, 0, 0 ;  /* 0x00000000ff197431 */ /* 0x000fe200000001ff */
[----:B------:R-:W-:Y:S01]  /*0200*/  MOV R27, RZ ;  /* 0x000000ff001b7202 */ /* 0x000fe20000000f00 */
[----:B--2---:R-:W-:Y:S01]  /*0210*/  IMAD.WIDE R4, R13, 0x4, R2 ;  /* 0x000000040d047825 */ /* 0x004fe200078e0202 */
[-C--:B------:R-:W-:Y:S02]  /*0220*/  ISETP.GE.AND P0, PT, R19, R0.reuse, PT ;  /* 0x000000001300720c */ /* 0x080fe40003f06270 */
[-C--:B------:R-:W-:Y:S02]  /*0230*/  ISETP.GE.AND P1, PT, R17, R0.reuse, PT ;  /* 0x000000001100720c */ /* 0x080fe40003f26270 */
[-C--:B------:R-:W-:Y:S02]  /*0240*/  ISETP.GE.U32.OR P0, PT, R8, R0.reuse, P0 ;  /* 0x000000000800720c */ /* 0x080fe40000706470 */
[----:B------:R-:W-:-:S11]  /*0250*/  ISETP.GE.U32.OR P1, PT, R9, R0, P1 ;  /* 0x000000000900720c */ /* 0x000fd60000f26470 */
[----:B------:R-:W0:Y:S02]  /*0260*/  @!P0 LDC.64 R6, c[0x0][0x388] ;  /* 0x0000e200ff068b82 */ /* 0x000e240000000a00 */
[----:B------:R-:W2:Y:S01]  /*0270*/  @!P1 LDG.E R25, desc[UR6][R4.64] ;  /* 0x0000000604199981 */ /* 0x000ea2000c1e1900 */
[----:B0-----:R-:W-:-:S05]  /*0280*/  @!P0 IMAD.WIDE.U32 R6, R15, 0x4, R6 ;  /* 0x000000040f068825 */ /* 0x001fca00078e0006 */
[----:B------:R-:W3:Y:S04]  /*0290*/  @!P0 LDG.E R27, desc[UR6][R6.64] ;  /* 0x00000006061b8981 */ /* 0x000ee8000c1e1900 */
[----:B--2---:R-:W-:Y:S04]  /*02a0*/  STS [R18], R25 ;  /* 0x0000001912007388 */ /* 0x004fe80000000800 */
[----:B---3--:R-:W-:Y:S01]  /*02b0*/  STS [R16], R27 ;  /* 0x0000001b10007388 */ /* 0x008fe20000000800 */
[----:B------:R-:W-:Y:S06]  /*02c0*/  BAR.SYNC.DEFER_BLOCKING 0x0 ;  /* 0x0000000000007b1d */ /* 0x000fec0000010000 */
[----:B------:R-:W-:Y:S04]  /*02d0*/  LDS R29, [R12] ;  /* 0x000000000c1d7984 */ /* 0x000fe80000000800 */
[----:B------:R-:W0:Y:S04]  /*02e0*/  LDS R24, [R14] ;  /* 0x000000000e187984 */ /* 0x000e280000000800 */
[----:B------:R-:W-:Y:S04]  /*02f0*/  LDS R26, [R12+0x4] ;  /* 0x000004000c1a7984 */ /* 0x000fe80000000800 */
[----:B------:R-:W1:Y:S04]  /*0300*/  LDS R28, [R14+0x84] ;  /* 0x000084000e1c7984 */ /* 0x000e680000000800 */
[----:B------:R-:W-:Y:S04]  /*0310*/  LDS R21, [R12+0x8] ;  /* 0x000008000c157984 */ /* 0x000fe80000000800 */
[----:B------:R-:W2:Y:S04]  /*0320*/  LDS R22, [R14+0x108] ;  /* 0x000108000e167984 */ /* 0x000ea80000000800 */
[----:B------:R-:W-:Y:S04]  /*0330*/  LDS R23, [R12+0xc] ;  /* 0x00000c000c177984 */ /* 0x000fe80000000800 */
[----:B------:R-:W3:Y:S04]  /*0340*/  LDS R6, [R14+0x18c] ;  /* 0x00018c000e067984 */ /* 0x000ee80000000800 */
[----:B------:R-:W-:Y:S04]  /*0350*/  LDS R25, [R14+0x210] ;  /* 0x000210000e197984 */ /* 0x000fe80000000800 */
[----:B------:R-:W-:Y:S04]  /*0360*/  LDS R27, [R14+0x294] ;  /* 0x000294000e1b7984 */ /* 0x000fe80000000800 */
[----:B------:R-:W-:Y:S01]  /*0370*/  LDS R4, [R12+0x18] ;  /* 0x000018000c047984 */ /* 0x000fe20000000800 */
[----:B0-----:R-:W-:-:S03]  /*0380*/  FFMA R24, R29, R24, R20 ;  /* 0x000000181d187223 */ /* 0x001fc60000000014 */
[----:B------:R-:W-:Y:S04]  /*0390*/  LDS R5, [R14+0x318] ;  /* 0x000318000e057984 */ /* 0x000fe80000000800 */
[----:B------:R-:W0:Y:S01]  /*03a0*/  LDS R20, [R12+0x10] ;  /* 0x000010000c147984 */ /* 0x000e220000000800 */
[----:B-1----:R-:W-:-:S03]  /*03b0*/  FFMA R26, R26, R28, R24 ;  /* 0x0000001c1a1a7223 */ /* 0x002fc60000000018 */
[----:B------:R-:W-:Y:S04]  /*03c0*/  LDS R7, [R12+0x1c] ;  /* 0x00001c000c077984 */ /* 0x000fe80000000800 */
[----:B------:R-:W1:Y:S01]  /*03d0*/  LDS R24, [R12+0x14] ;  /* 0x000014000c187984 */ /* 0x000e620000000800 */
[----:B--2---:R-:W-:-:S03]  /*03e0*/  FFMA R22, R21, R22, R26 ;  /* 0x0000001615167223 */ /* 0x004fc6000000001a */
[----:B------:R-:W-:Y:S01]  /*03f0*/  LDS R21, [R14+0x420] ;  /* 0x000420000e157984 */ /* 0x000fe20000000800 */
[----:B---3--:R-:W-:-:S03]  /*0400*/  FFMA R23, R23, R6, R22 ;  /* 0x0000000617177223 */ /* 0x008fc60000000016 */
[----:B------:R-:W2:Y:S04]  /*0410*/  LDS R6, [R14+0x39c] ;  /* 0x00039c000e067984 */ /* 0x000ea80000000800 */
[----:B------:R-:W-:Y:S01]  /*0420*/  LDS R22, [R12+0x24] ;  /* 0x000024000c167984 */ /* 0x000fe20000000800 */
[----:B0-----:R-:W-:-:S03]  /*0430*/  FFMA R23, R20, R25, R23 ;  /* 0x0000001914177223 */ /* 0x001fc60000000017 */
[----:B------:R-:W0:Y:S04]  /*0440*/  LDS R20, [R12+0x20] ;  /* 0x000020000c147984 */ /* 0x000e280000000800 */
[----:B------:R-:W-:Y:S01]  /*0450*/  LDS R25, [R14+0x528] ;  /* 0x000528000e197984 */ /* 0x000fe20000000800 */
[----:B-1----:R-:W-:-:S03]  /*0460*/  FFMA R27, R24, R27, R23 ;  /* 0x0000001b181b7223 */ /* 0x002fc60000000017 */
[----:B------:R-:W1:Y:S04]  /*0470*/  LDS R23, [R14+0x4a4] ;  /* 0x0004a4000e177984 */ /* 0x000e680000000800 */
[----:B------:R-:W3:Y:S01]  /*0480*/  LDS R24, [R12+0x28] ;  /* 0x000028000c187984 */ /* 0x000ee20000000800 */
[----:B------:R-:W-:-:S03]  /*0490*/  FFMA R26, R4, R5, R27 ;  /* 0x00000005041a7223 */ /* 0x000fc6000000001b */
[----:B------:R-:W-:Y:S04]  /*04a0*/  LDS R4, [R12+0x2c] ;  /* 0x00002c000c047984 */ /* 0x000fe80000000800 */
[----:B------:R-:W4:Y:S01]  /*04b0*/  LDS R5, [R14+0x5ac] ;  /* 0x0005ac000e057984 */ /* 0x000f220000000800 */
[----:B--2---:R-:W-:-:S03]  /*04c0*/  FFMA R7, R7, R6, R26 ;  /* 0x0000000607077223 */ /* 0x004fc6000000001a */
[----:B------:R-:W-:Y:S01]  /*04d0*/  LDS R6, [R12+0x30] ;  /* 0x000030000c067984 */ /* 0x000fe20000000800 */
[----:B0-----:R-:W-:-:S03]  /*04e0*/  FFMA R21, R20, R21, R7 ;  /* 0x0000001514157223 */ /* 0x001fc60000000007 */
[----:B------:R-:W0:Y:S04]  /*04f0*/  LDS R7, [R14+0x630] ;  /* 0x000630000e077984 */ /* 0x000e280000000800 */
[----:B------:R-:W-:Y:S01]  /*0500*/  LDS R20, [R12+0x34] ;  /* 0x000034000c147984 */ /* 0x000fe20000000800 */
[----:B-1----:R-:W-:-:S03]  /*0510*/  FFMA R23, R22, R23, R21 ;  /* 0x0000001716177223 */ /* 0x002fc60000000015 */
[----:B------:R-:W1:Y:S01]  /*0520*/  LDS R21, [R14+0x6b4] ;  /* 0x0006b4000e157984 */ /* 0x000e620000000800 */
[----:B---3--:R-:W-:-:S03]  /*0530*/  FFMA R25, R24, R25, R23 ;  /* 0x0000001918197223 */ /* 0x008fc60000000017 */
[----:B------:R-:W-:Y:S04]  /*0540*/  LDS R22, [R12+0x38] ;  /* 0x000038000c167984 */ /* 0x000fe80000000800 */
[----:B------:R-:W2:Y:S01]  /*0550*/  LDS R23, [R14+0x738] ;  /* 0x000738000e177984 */ /* 0x000ea20000000800 */
[----:B----4-:R-:W-:-:S03]  /*0560*/  FFMA R27, R4, R5, R25 ;  /* 0x00000005041b7223 */ /* 0x010fc60000000019 */
[----:B------:R-:W-:Y:S04]  /*0570*/  LDS R24, [R12+0x3c] ;  /* 0x00003c000c187984 */ /* 0x000fe80000000800 */
[----:B------:R-:W3:Y:S04]  /*0580*/  LDS R25, [R14+0x7bc] ;  /* 0x0007bc000e197984 */ /* 0x000ee80000000800 */
[----:B------:R-:W-:Y:S04]  /*0590*/  LDS R4, [R12+0x40] ;  /* 0x000040000c047984 */ /* 0x000fe80000000800 */
[----:B------:R-:W4:Y:S01]  /*05a0*/  LDS R5, [R14+0x840] ;  /* 0x000840000e057984 */ /* 0x000f220000000800 */
[----:B0-----:R-:W-:-:S03]  /*05b0*/  FFMA R7, R6, R7, R27 ;  /* 0x0000000706077223 */ /* 0x001fc6000000001b */
[----:B------:R-:W-:Y:S01]  /*05c0*/  LDS R6, [R14+0x8c4] ;  /* 0x0008c4000e067984 */ /* 0x000fe20000000800 */
[----:B-1----:R-:W-:-:S03]  /*05d0*/  FFMA R21, R20, R21, R7 ;  /* 0x0000001514157223 */ /* 0x002fc60000000007 */
[----:B------:R-:W0:Y:S04]  /*05e0*/  LDS R7, [R12+0x44] ;  /* 0x000044000c077984 */ /* 0x000e280000000800 */
[----:B------:R-:W-:Y:S01]  /*05f0*/  LDS R20, [R12+0x48] ;  /* 0x000048000c147984 */ /* 0x000fe20000000800 */
[----:B--2---:R-:W-:-:S03]  /*0600*/  FFMA R23, R22, R23, R21 ;  /* 0x0000001716177223 */ /* 0x004fc60000000015 */
[----:B------:R-:W1:Y:S04]  /*0610*/  LDS R21, [R14+0x948] ;  /* 0x000948000e157984 */ /* 0x000e680000000800 */
[----:B------:R-:W-:Y:S01]  /*0620*/  LDS R22, [R12+0x4c] ;  /* 0x00004c000c167984 */ /* 0x000fe20000000800 */
[----:B---3--:R-:W-:-:S03]  /*0630*/  FFMA R25, R24, R25, R23 ;  /* 0x0000001918197223 */ /* 0x008fc60000000017 */
[----:B------:R-:W2:Y:S04]  /*0640*/  LDS R23, [R14+0x9cc] ;  /* 0x0009cc000e177984 */ /* 0x000ea80000000800 */
[----:B------:R-:W-:Y:S01]  /*0650*/  LDS R24, [R12+0x50] ;  /* 0x000050000c187984 */ /* 0x000fe20000000800 */
[----:B----4-:R-:W-:-:S03]  /*0660*/  FFMA R26, R4, R5, R25 ;  /* 0x00000005041a7223 */ /* 0x010fc60000000019 */
[----:B------:R-:W3:Y:S04]  /*0670*/  LDS R25, [R14+0xa50] ;  /* 0x000a50000e197984 */ /* 0x000ee80000000800 */
[----:B------:R-:W-:Y:S04]  /*0680*/  LDS R4, [R12+0x54] ;  /* 0x000054000c047984 */ /* 0x000fe80000000800 */
[----:B------:R-:W4:Y:S01]  /*0690*/  LDS R5, [R14+0xad4] ;  /* 0x000ad4000e057984 */ /* 0x000f220000000800 */
[----:B0-----:R-:W-:-:S03]  /*06a0*/  FFMA R7, R7, R6, R26 ;  /* 0x0000000607077223 */ /* 0x001fc6000000001a */
[----:B------:R-:W-:Y:S04]  /*06b0*/  LDS R6, [R12+0x58] ;  /* 0x000058000c067984 */ /* 0x000fe80000000800 */
        /* <DEDUP_REMOVED lines=24> */
[----:B------:R-:W3:Y:S01]  /*0840*/  LDS R24, [R12+0x78] ;  /* 0x000078000c187984 */ /* 0x000ee20000000800 */
[----:B----4-:R-:W-:-:S03]  /*0850*/  FFMA R25, R4, R5, R25 ;  /* 0x0000000504197223 */ /* 0x010fc60000000019 */
[----:B------:R-:W-:Y:S04]  /*0860*/  LDS R4, [R12+0x7c] ;  /* 0x00007c000c047984 */ /* 0x000fe80000000800 */
[----:B------:R-:W4:Y:S01]  /*0870*/  LDS R5, [R14+0xffc] ;  /* 0x000ffc000e057984 */ /* 0x000f220000000800 */
[----:B------:R-:W-:Y:S01]  /*0880*/  UIADD3 UR4, UPT, UPT, UR4, 0x20, URZ ;  /* 0x0000002004047890 */ /* 0x000fe2000fffe0ff */
[----:B------:R-:W-:Y:S05]  /*0890*/  BAR.SYNC.DEFER_BLOCKING 0x0 ;  /* 0x0000000000007b1d */ /* 0x000fea0000010000 */
[----:B------:R-:W-:Y:S01]  /*08a0*/  ISETP.LE.AND P0, PT, R0, UR4, PT ;  /* 0x0000000400007c0c */ /* 0x000fe2000bf03270 */
[----:B0-----:R-:W-:-:S04]  /*08b0*/  FFMA R6, R6, R7, R25 ;  /* 0x0000000706067223 */ /* 0x001fc80000000019 */
[----:B-1----:R-:W-:-:S04]  /*08c0*/  FFMA R21, R21, R20, R6 ;  /* 0x0000001415157223 */ /* 0x002fc80000000006 */
[----:B--2---:R-:W-:-:S04]  /*08d0*/  FFMA R21, R22, R23, R21 ;  /* 0x0000001716157223 */ /* 0x004fc80000000015 */
[----:B---3--:R-:W-:Y:S01]  /*08e0*/  FFMA R21, R24, R26, R21 ;  /* 0x0000001a18157223 */ /* 0x008fe20000000015 */
[----:B------:R-:W-:Y:S02]  /*08f0*/  IADD3 R13, PT, PT, R13, 0x20, RZ ;  /* 0x000000200d0d7810 */ /* 0x000fe40007ffe0ff */
[----:B------:R-:W-:Y:S02]  /*0900*/  IADD3 R19, PT, PT, R19, 0x20, RZ ;  /* 0x0000002013137810 */ /* 0x000fe40007ffe0ff */
[----:B------:R-:W-:Y:S02]  /*0910*/  IADD3 R17, PT, PT, R17, 0x20, RZ ;  /* 0x0000002011117810 */ /* 0x000fe40007ffe0ff */
[----:B------:R-:W-:Y:S01]  /*0920*/  LEA R15, R0, R15, 0x5 ;  /* 0x0000000f000f7211 */ /* 0x000fe200078e28ff */
[----:B----4-:R-:W-:Y:S01]  /*0930*/  FFMA R20, R4, R5, R21 ;  /* 0x0000000504147223 */ /* 0x010fe20000000015 */
[----:B------:R-:W-:Y:S06]  /*0940*/  @!P0 BRA `(.L_x_27) ;  /* 0xfffffff800248947 */ /* 0x000fec000383ffff */
.L_x_26:
[----:B------:R-:W-:-:S13]  /*0950*/  ISETP.GE.AND P0, PT, R11, R0, PT ;  /* 0x000000000b00720c */ /* 0x000fda0003f06270 */
[----:B------:R-:W-:Y:S05]  /*0960*/  @P0 EXIT ;  /* 0x000000000000094d */ /* 0x000fea0003800000 */
[----:B------:R-:W0:Y:S01]  /*0970*/  LDC.64 R2, c[0x0][0x390] ;  /* 0x0000e400ff027b82 */ /* 0x000e220000000a00 */
[----:B------:R-:W-:-:S04]  /*0980*/  IMAD R9, R9, R0, R8 ;  /* 0x0000000009097224 */ /* 0x000fc800078e0208 */
[----:B0-----:R-:W-:-:S05]  /*0990*/  IMAD.WIDE.U32 R2, R9, 0x4, R2 ;  /* 0x0000000409027825 */ /* 0x001fca00078e0002 */
[----:B------:R-:W2:Y:S02]  /*09a0*/  LDG.E R5, desc[UR6][R2.64] ;  /* 0x0000000602057981 */ /* 0x000ea4000c1e1900 */
[----:B--2---:R-:W-:-:S05]  /*09b0*/  FADD R5, R5, R20 ;  /* 0x0000001405057221 */ /* 0x004fca0000000000 */
[----:B------:R-:W-:Y:S01]  /*09c0*/  STG.E desc[UR6][R2.64], R5 ;  /* 0x0000000502007986 */ /* 0x000fe2000c101906 */
[----:B------:R-:W-:Y:S05]  /*09d0*/  EXIT ;  /* 0x000000000000794d */ /* 0x000fea0003800000 */
.L_x_28:
        /* <DEDUP_REMOVED lines=10> */
.L_x_39:


//--------------------- .text._Z21SgemmNaiveTransKernelPfS_S_i --------------------------
	.section	.text._Z21SgemmNaiveTransKernelPfS_S_i,"ax",@progbits
	.align	128
        .global         _Z21SgemmNaiveTransKernelPfS_S_i
        .type           _Z21SgemmNaiveTransKernelPfS_S_i,@function
        .size           _Z21SgemmNaiveTransKernelPfS_S_i,(.L_x_40 - _Z21SgemmNaiveTransKernelPfS_S_i)
        .other          _Z21SgemmNaiveTransKernelPfS_S_i,@"STO_CUDA_ENTRY STV_DEFAULT"
_Z21SgemmNaiveTransKernelPfS_S_i:
.text._Z21SgemmNaiveTransKernelPfS_S_i:
[----:B------:R-:W-:Y:S01]  /*0000*/  LDC R1, c[0x0][0x37c] ;  /* 0x0000df00ff017b82 */ /* 0x000fe20000000800 */
[----:B------:R-:W0:Y:S07]  /*0010*/  S2R R0, SR_TID.Y ;  /* 0x0000000000007919 */ /* 0x000e2e0000002200 */
[----:B------:R-:W0:Y:S01]  /*0020*/  S2UR UR4, SR_CTAID.Y ;  /* 0x00000000000479c3 */ /* 0x000e220000002600 */
[----:B------:R-:W1:Y:S01]  /*0030*/  LDCU UR12, c[0x0][0x398] ;  /* 0x00007300ff0c77ac */ /* 0x000e620008000800 */
[----:B------:R-:W2:Y:S06]  /*0040*/  S2R R3, SR_TID.X ;  /* 0x0000000000037919 */ /* 0x000eac0000002100 */
[----:B------:R-:W0:Y:S08]  /*0050*/  LDC R7, c[0x0][0x364] ;  /* 0x0000d900ff077b82 */ /* 0x000e300000000800 */
[----:B------:R-:W2:Y:S08]  /*0060*/  S2UR UR5, SR_CTAID.X ;  /* 0x00000000000579c3 */ /* 0x000eb00000002500 */
[----:B------:R-:W2:Y:S01]  /*0070*/  LDC R2, c[0x0][0x360] ;  /* 0x0000d800ff027b82 */ /* 0x000ea20000000800 */
[----:B0-----:R-:W-:-:S02]  /*0080*/  IMAD R7, R7, UR4, R0 ;  /* 0x0000000407077c24 */ /* 0x001fc4000f8e0200 */
[----:B--2---:R-:W-:-:S05]  /*0090*/  IMAD R0, R2, UR5, R3 ;  /* 0x0000000502007c24 */ /* 0x004fca000f8e0203 */
[----:B------:R-:W-:-:S04]  /*00a0*/  VIMNMX R2, PT, PT, R7, R0, !PT ;  /* 0x0000000007027248 */ /* 0x000fc80007fe0100 */
[----:B-1----:R-:W-:-:S13]  /*00b0*/  ISETP.GE.AND P0, PT, R2, UR12, PT ;  /* 0x0000000c02007c0c */ /* 0x002fda000bf06270 */
[----:B------:R-:W-:Y:S05]  /*00c0*/  @P0 EXIT ;  /* 0x000000000000094d */ /* 0x000fea0003800000 */
[----:B------:R-:W-:Y:S01]  /*00d0*/  UISETP.GE.U32.AND UP0, UPT, UR12, 0x10, UPT ;  /* 0x000000100c00788c */ /* 0x000fe2000bf06070 */
[----:B------:R-:W-:Y:S02]  /*00e0*/  HFMA2 R15, -RZ, RZ, 0, 0 ;  /* 0x00000000ff0f7431 */ /* 0x000fe400000001ff */
[----:B------:R-:W-:Y:S01]  /*00f0*/  IMAD R7, R7, UR12, RZ ;  /* 0x0000000c07077c24 */ /* 0x000fe2000f8e02ff */
[----:B------:R-:W-:Y:S02]  /*0100*/  ULOP3.LUT UR8, UR12, 0xf, URZ, 0xc0, !UPT ;  /* 0x0000000f0c087892 */ /* 0x000fe4000f8ec0ff */
[----:B------:R-:W-:Y:S01]  /*0110*/  IMAD R6, R0, UR12, RZ ;  /* 0x0000000c00067c24 */ /* 0x000fe2000f8e02ff */
[----:B------:R-:W-:Y:S01]  /*0120*/  UMOV UR4, URZ ;  /* 0x000000ff00047c82 */ /* 0x000fe20008000000 */
[----:B------:R-:W0:Y:S01]  /*0130*/  LDCU.64 UR10, c[0x0][0x358] ;  /* 0x00006b00ff0a77ac */ /* 0x000e220008000a00 */
[----:B------:R-:W-:Y:S07]  /*0140*/  BRA.U !UP0, `(.L_x_29) ;  /* 0x0000000508107547 */ /* 0x000fee000b800000 */
[----:B------:R-:W1:Y:S01]  /*0150*/  LDC.64 R2, c[0x0][0x380] ;  /* 0x0000e000ff027b82 */ /* 0x000e620000000a00 */
[----:B------:R-:W2:Y:S01]  /*0160*/  LDCU.64 UR6, c[0x0][0x388] ;  /* 0x00007100ff0677ac */ /* 0x000ea20008000a00 */
[----:B------:R-:W-:Y:S02]  /*0170*/  MOV R15, RZ ;  /* 0x000000ff000f7202 */ /* 0x000fe40000000f00 */
[----:B------:R-:W-:Y:S01]  /*0180*/  MOV R8, R6 ;  /* 0x0000000600087202 */ /* 0x000fe20000000f00 */
[----:B------:R-:W-:-:S04]  /*0190*/  ULOP3.LUT UR4, UR12, 0x7ffffff0, URZ, 0xc0, !UPT ;  /* 0x7ffffff00c047892 */ /* 0x000fc8000f8ec0ff */
[----:B------:R-:W-:Y:S02]  /*01a0*/  UIADD3 UR9, UPT, UPT, -UR4, URZ, URZ ;  /* 0x000000ff04097290 */ /* 0x000fe4000fffe1ff */
[----:B--2---:R-:W-:-:S04]  /*01b0*/  UIADD3 UR5, UP0, UPT, UR6, 0x20, URZ ;  /* 0x0000002006057890 */ /* 0x004fc8000ff1e0ff */
[----:B------:R-:W-:Y:S01]  /*01c0*/  UIADD3.X UR6, UPT, UPT, URZ, UR7, URZ, UP0, !UPT ;  /* 0x00000007ff067290 */ /* 0x000fe200087fe4ff */
[----:B-1----:R-:W-:-:S03]  /*01d0*/  IMAD.WIDE.U32 R2, R7, 0x4, R2 ;  /* 0x0000000407027825 */ /* 0x002fc600078e0002 */
[----:B------:R-:W-:-:S04]  /*01e0*/  IADD3 R4, P0, PT, R2, 0x20, RZ ;  /* 0x0000002002047810 */ /* 0x000fc80007f1e0ff */
[----:B------:R-:W-:-:S09]  /*01f0*/  IADD3.X R5, PT, PT, RZ, R3, RZ, P0, !PT ;  /* 0x00000003ff057210 */ /* 0x000fd200007fe4ff */
.L_x_30:
[----:B------:R-:W-:Y:S01]  /*0200*/  MOV R2, UR5 ;  /* 0x0000000500027c02 */ /* 0x000fe20008000f00 */
[----:B0-----:R-:W2:Y:S01]  /*0210*/  LDG.E R16, desc[UR10][R4.64+-0x20] ;  /* 0xffffe00a04107981 */ /* 0x001ea2000c1e1900 */
[----:B------:R-:W-:-:S03]  /*0220*/  MOV R3, UR6 ;  /* 0x0000000600037c02 */ /* 0x000fc60008000f00 */
[----:B------:R-:W3:Y:S01]  /*0230*/  LDG.E R18, desc[UR10][R4.64+-0x1c] ;  /* 0xffffe40a04127981 */ /* 0x000ee2000c1e1900 */
[----:B------:R-:W-:-:S03]  /*0240*/  IMAD.WIDE R2, R8, 0x4, R2 ;  /* 0x0000000408027825 */ /* 0x000fc600078e0202 */
[----:B------:R-:W4:Y:S04]  /*0250*/  LDG.E R19, desc[UR10][R4.64+-0x18] ;  /* 0xffffe80a04137981 */ /* 0x000f28000c1e1900 */
[----:B------:R-:W2:Y:S04]  /*0260*/  LDG.E R17, desc[UR10][R2.64+-0x20] ;  /* 0xffffe00a02117981 */ /* 0x000ea8000c1e1900 */
[----:B------:R-:W3:Y:S04]  /*0270*/  LDG.E R25, desc[UR10][R2.64+-0x1c] ;  /* 0xffffe40a02197981 */ /* 0x000ee8000c1e1900 */
[----:B------:R-:W4:Y:S04]  /*0280*/  LDG.E R20, desc[UR10][R2.64+-0x18] ;  /* 0xffffe80a02147981 */ /* 0x000f28000c1e1900 */
[----:B------:R-:W5:Y:S04]  /*0290*/  LDG.E R22, desc[UR10][R4.64+-0x14] ;  /* 0xffffec0a04167981 */ /* 0x000f68000c1e1900 */
        /* <DEDUP_REMOVED lines=8> */
[----:B------:R-:W5:Y:S01]  /*0320*/  LDG.E R14, desc[UR10][R2.64+-0x4] ;  /* 0xfffffc0a020e7981 */ /* 0x000f62000c1e1900 */
[----:B--2---:R-:W-:-:S03]  /*0330*/  FFMA R17, R16, R17, R15 ;  /* 0x0000001110117223 */ /* 0x004fc6000000000f */
[----:B------:R-:W2:Y:S04]  /*0340*/  LDG.E R15, desc[UR10][R4.64] ;  /* 0x0000000a040f7981 */ /* 0x000ea8000c1e1900 */
[----:B------:R-:W2:Y:S01]  /*0350*/  LDG.E R16, desc[UR10][R2.64] ;  /* 0x0000000a02107981 */ /* 0x000ea2000c1e1900 */
[----:B---3--:R-:W-:-:S03]  /*0360*/  FFMA R26, R18, R25, R17 ;  /* 0x00000019121a7223 */ /* 0x008fc60000000011 */
[----:B------:R-:W3:Y:S01]  /*0370*/  LDG.E R17, desc[UR10][R4.64+0x4] ;  /* 0x0000040a04117981 */ /* 0x000ee2000c1e1900 */
[----:B----4-:R-:W-:-:S03]  /*0380*/  FFMA R25, R19, R20, R26 ;  /* 0x0000001413197223 */ /* 0x010fc6000000001a */
[----:B------:R-:W3:Y:S04]  /*0390*/  LDG.E R18, desc[UR10][R2.64+0x4] ;  /* 0x0000040a02127981 */ /* 0x000ee8000c1e1900 */
[----:B------:R-:W4:Y:S01]  /*03a0*/  LDG.E R19, desc[UR10][R4.64+0x8] ;  /* 0x0000080a04137981 */ /* 0x000f22000c1e1900 */
[----:B-----5:R-:W-:-:S03]  /*03b0*/  FFMA R26, R22, R21, R25 ;  /* 0x00000015161a7223 */ /* 0x020fc60000000019 */
[----:B------:R-:W4:Y:S04]  /*03c0*/  LDG.E R20, desc[UR10][R2.64+0x8] ;  /* 0x0000080a02147981 */ /* 0x000f28000c1e1900 */
[----:B------:R-:W5:Y:S01]  /*03d0*/  LDG.E R21, desc[UR10][R4.64+0xc] ;  /* 0x00000c0a04157981 */ /* 0x000f62000c1e1900 */
[----:B------:R-:W-:-:S03]  /*03e0*/  FFMA R26, R23, R24, R26 ;  /* 0x00000018171a7223 */ /* 0x000fc6000000001a */
[----:B------:R-:W5:Y:S04]  /*03f0*/  LDG.E R22, desc[UR10][R2.64+0xc] ;  /* 0x00000c0a02167981 */ /* 0x000f68000c1e1900 */
[----:B------:R-:W5:Y:S01]  /*0400*/  LDG.E R23, desc[UR10][R4.64+0x10] ;  /* 0x0000100a04177981 */ /* 0x000f62000c1e1900 */
[----:B------:R-:W-:-:S03]  /*0410*/  FFMA R26, R9, R10, R26 ;  /* 0x0000000a091a7223 */ /* 0x000fc6000000001a */
[----:B------:R-:W5:Y:S04]  /*0420*/  LDG.E R24, desc[UR10][R2.64+0x10] ;  /* 0x0000100a02187981 */ /* 0x000f68000c1e1900 */
[----:B------:R-:W5:Y:S01]  /*0430*/  LDG.E R9, desc[UR10][R4.64+0x14] ;  /* 0x0000140a04097981 */ /* 0x000f62000c1e1900 */
[----:B------:R-:W-:-:S03]  /*0440*/  FFMA R28, R11, R12, R26 ;  /* 0x0000000c0b1c7223 */ /* 0x000fc6000000001a */
[----:B------:R-:W5:Y:S04]  /*0450*/  LDG.E R10, desc[UR10][R2.64+0x14] ;  /* 0x0000140a020a7981 */ /* 0x000f68000c1e1900 */
[----:B------:R-:W5:Y:S04]  /*0460*/  LDG.E R12, desc[UR10][R4.64+0x18] ;  /* 0x0000180a040c7981 */ /* 0x000f68000c1e1900 */
[----:B------:R-:W5:Y:S04]  /*0470*/  LDG.E R11, desc[UR10][R2.64+0x18] ;  /* 0x0000180a020b7981 */ /* 0x000f68000c1e1900 */
[----:B------:R-:W5:Y:S04]  /*0480*/  LDG.E R26, desc[UR10][R2.64+0x1c] ;  /* 0x00001c0a021a7981 */ /* 0x000f68000c1e1900 */
[----:B------:R0:W5:Y:S01]  /*0490*/  LDG.E R25, desc[UR10][R4.64+0x1c] ;  /* 0x00001c0a04197981 */ /* 0x000162000c1e1900 */
[----:B------:R-:W-:Y:S01]  /*04a0*/  FFMA R14, R13, R14, R28 ;  /* 0x0000000e0d0e7223 */ /* 0x000fe2000000001c */
[----:B------:R-:W-:-:S04]  /*04b0*/  UIADD3 UR9, UPT, UPT, UR9, 0x10, URZ ;  /* 0x0000001009097890 */ /* 0x000fc8000fffe0ff */
[----:B------:R-:W-:Y:S01]  /*04c0*/  UISETP.NE.AND UP0, UPT, UR9, URZ, UPT ;  /* 0x000000ff0900728c */ /* 0x000fe2000bf05270 */
[----:B0-----:R-:W-:Y:S02]  /*04d0*/  IADD3 R4, P0, PT, R4, 0x40, RZ ;  /* 0x0000004004047810 */ /* 0x001fe40007f1e0ff */
[----:B------:R-:W-:Y:S02]  /*04e0*/  IADD3 R8, PT, PT, R8, 0x10, RZ ;  /* 0x0000001008087810 */ /* 0x000fe40007ffe0ff */
[----:B------:R-:W-:Y:S01]  /*04f0*/  IADD3.X R5, PT, PT, RZ, R5, RZ, P0, !PT ;  /* 0x00000005ff057210 */ /* 0x000fe200007fe4ff */
[----:B--2---:R-:W-:-:S04]  /*0500*/  FFMA R14, R15, R16, R14 ;  /* 0x000000100f0e7223 */ /* 0x004fc8000000000e */
[----:B---3--:R-:W-:-:S04]  /*0510*/  FFMA R14, R17, R18, R14 ;  /* 0x00000012110e7223 */ /* 0x008fc8000000000e */
[----:B----4-:R-:W-:-:S04]  /*0520*/  FFMA R14, R19, R20, R14 ;  /* 0x00000014130e7223 */ /* 0x010fc8000000000e */
[----:B-----5:R-:W-:-:S04]  /*0530*/  FFMA R14, R21, R22, R14 ;  /* 0x00000016150e7223 */ /* 0x020fc8000000000e */
[----:B------:R-:W-:-:S04]  /*0540*/  FFMA R14, R23, R24, R14 ;  /* 0x00000018170e7223 */ /* 0x000fc8000000000e */
[----:B------:R-:W-:-:S04]  /*0550*/  FFMA R9, R9, R10, R14 ;  /* 0x0000000a09097223 */ /* 0x000fc8000000000e */
[----:B------:R-:W-:-:S04]  /*0560*/  FFMA R12, R12, R11, R9 ;  /* 0x0000000b0c0c7223 */ /* 0x000fc80000000009 */
[----:B------:R-:W-:Y:S01]  /*0570*/  FFMA R15, R25, R26, R12 ;  /* 0x0000001a190f7223 */ /* 0x000fe2000000000c */
[----:B------:R-:W-:Y:S06]  /*0580*/  BRA.U UP0, `(.L_x_30) ;  /* 0xfffffffd001c7547 */ /* 0x000fec000b83ffff */
.L_x_29:
[----:B------:R-:W-:-:S09]  /*0590*/  UISETP.NE.AND UP0, UPT, UR8, URZ, UPT ;  /* 0x000000ff0800728c */ /* 0x000fd2000bf05270 */
[----:B------:R-:W-:Y:S05]  /*05a0*/  BRA.U !UP0, `(.L_x_31) ;  /* 0x0000000508607547 */ /* 0x000fea000b800000 */
[----:B------:R-:W-:Y:S02]  /*05b0*/  UISETP.GE.U32.AND UP0, UPT, UR8, 0x8, UPT ;  /* 0x000000080800788c */ /* 0x000fe4000bf06070 */
[----:B------:R-:W-:-:S04]  /*05c0*/  ULOP3.LUT UR6, UR12, 0x7, URZ, 0xc0, !UPT ;  /* 0x000000070c067892 */ /* 0x000fc8000f8ec0ff */
[----:B------:R-:W-:-:S03]  /*05d0*/  UISETP.NE.AND UP1, UPT, UR6, URZ, UPT ;  /* 0x000000ff0600728c */ /* 0x000fc6000bf25270 */
[----:B------:R-:W-:Y:S08]  /*05e0*/  BRA.U !UP0, `(.L_x_32) ;  /* 0x0000000108907547 */ /* 0x000ff0000b800000 */
[----:B------:R-:W1:Y:S01]  /*05f0*/  LDC.64 R8, c[0x0][0x380] ;  /* 0x0000e000ff087b82 */ /* 0x000e620000000a00 */
[----:B------:R-:W2:Y:S01]  /*0600*/  LDCU.64 UR8, c[0x0][0x380] ;  /* 0x00007000ff0877ac */ /* 0x000ea20008000a00 */
[C---:B------:R-:W-:Y:S02]  /*0610*/  IADD3 R3, PT, PT, R7.reuse, UR4, RZ ;  /* 0x0000000407037c10 */ /* 0x040fe4000fffe0ff */
[----:B------:R-:W-:Y:S02]  /*0620*/  IADD3 R10, P0, PT, R7, UR4, RZ ;  /* 0x00000004070a7c10 */ /* 0x000fe4000ff1e0ff */
[----:B------:R-:W-:Y:S02]  /*0630*/  IADD3 R11, PT, PT, R6, UR4, RZ ;  /* 0x00000004060b7c10 */ /* 0x000fe4000fffe0ff */
[----:B------:R-:W3:Y:S01]  /*0640*/  LDC.64 R4, c[0x0][0x388] ;  /* 0x0000e200ff047b82 */ /* 0x000ee20000000a00 */
[----:B-1----:R-:W-:Y:S01]  /*0650*/  IMAD.WIDE.U32 R8, R3, 0x4, R8 ;  /* 0x0000000403087825 */ /* 0x002fe200078e0008 */
[----:B------:R-:W-:-:S02]  /*0660*/  IADD3.X R3, PT, PT, RZ, RZ, RZ, P0, !PT ;  /* 0x000000ffff037210 */ /* 0x000fc400007fe4ff */
[----:B--2---:R-:W-:-:S04]  /*0670*/  LEA R2, P0, R10, UR8, 0x2 ;  /* 0x000000080a027c11 */ /* 0x004fc8000f8010ff */
[----:B------:R-:W-:Y:S01]  /*0680*/  LEA.HI.X R3, R10, UR9, R3, 0x2, P0 ;  /* 0x000000090a037c11 */ /* 0x000fe200080f1403 */
[----:B---3--:R-:W-:Y:S01]  /*0690*/  IMAD.WIDE R4, R11, 0x4, R4 ;  /* 0x000000040b047825 */ /* 0x008fe200078e0204 */
[----:B0-----:R-:W2:Y:S04]  /*06a0*/  LDG.E R10, desc[UR10][R8.64] ;  /* 0x0000000a080a7981 */ /* 0x001ea8000c1e1900 */
[----:B------:R-:W2:Y:S04]  /*06b0*/  LDG.E R11, desc[UR10][R4.64] ;  /* 0x0000000a040b7981 */ /* 0x000ea8000c1e1900 */
[----:B------:R-:W3:Y:S04]  /*06c0*/  LDG.E R12, desc[UR10][R4.64+0x4] ;  /* 0x0000040a040c7981 */ /* 0x000ee8000c1e1900 */
[----:B------:R-:W3:Y:S04]  /*06d0*/  LDG.E R13, desc[UR10][R2.64+0x4] ;  /* 0x0000040a020d7981 */ /* 0x000ee8000c1e1900 */
[----:B------:R-:W4:Y:S04]  /*06e0*/  LDG.E R14, desc[UR10][R4.64+0x8] ;  /* 0x0000080a040e7981 */ /* 0x000f28000c1e1900 */
        /* <DEDUP_REMOVED lines=11> */
[----:B------:R-:W-:Y:S01]  /*07a0*/  UIADD3 UR4, UPT, UPT, UR4, 0x8, URZ ;  /* 0x0000000804047890 */ /* 0x000fe2000fffe0ff */
[----:B--2---:R-:W-:-:S04]  /*07b0*/  FFMA R10, R10, R11, R15 ;  /* 0x0000000b0a0a7223 */ /* 0x004fc8000000000f */
[----:B---3--:R-:W-:-:S04]  /*07c0*/  FFMA R10, R13, R12, R10 ;  /* 0x0000000c0d0a7223 */ /* 0x008fc8000000000a */
[----:B----4-:R-:W-:-:S04]  /*07d0*/  FFMA R10, R17, R14, R10 ;  /* 0x0000000e110a7223 */ /* 0x010fc8000000000a */
[----:B-----5:R-:W-:-:S04]  /*07e0*/  FFMA R10, R19, R16, R10 ;  /* 0x00000010130a7223 */ /* 0x020fc8000000000a */
[----:B------:R-:W-:-:S04]  /*07f0*/  FFMA R10, R21, R18, R10 ;  /* 0x00000012150a7223 */ /* 0x000fc8000000000a */
[----:B------:R-:W-:-:S04]  /*0800*/  FFMA R23, R23, R20, R10 ;  /* 0x0000001417177223 */ /* 0x000fc8000000000a */
[----:B------:R-:W-:-:S04]  /*0810*/  FFMA R8, R8, R9, R23 ;  /* 0x0000000908087223 */ /* 0x000fc80000000017 */
[----:B------:R-:W-:-:S07]  /*0820*/  FFMA R15, R25, R22, R8 ;  /* 0x00000016190f7223 */ /* 0x000fce0000000008 */
.L_x_32:
        /* <DEDUP_REMOVED lines=13> */
[----:B--2---:R-:W-:-:S03]  /*0900*/  LEA R2, P0, R10, UR6, 0x2 ;  /* 0x000000060a027c11 */ /* 0x004fc6000f8010ff */
[----:B0-----:R-:W2:Y:S01]  /*0910*/  LDG.E R8, desc[UR10][R8.64] ;  /* 0x0000000a08087981 */ /* 0x001ea2000c1e1900 */
[----:B------:R-:W-:Y:S01]  /*0920*/  LEA.HI.X R3, R10, UR7, R3, 0x2, P0 ;  /* 0x000000070a037c11 */ /* 0x000fe200080f1403 */
[----:B---3--:R-:W-:-:S04]  /*0930*/  IMAD.WIDE R4, R11, 0x4, R4 ;  /* 0x000000040b047825 */ /* 0x008fc800078e0204 */
[----:B------:R-:W3:Y:S04]  /*0940*/  LDG.E R11, desc[UR10][R2.64+0x4] ;  /* 0x0000040a020b7981 */ /* 0x000ee8000c1e1900 */
[----:B------:R-:W2:Y:S04]  /*0950*/  LDG.E R10, desc[UR10][R4.64] ;  /* 0x0000000a040a7981 */ /* 0x000ea8000c1e1900 */
[----:B------:R-:W3:Y:S04]  /*0960*/  LDG.E R12, desc[UR10][R4.64+0x4] ;  /* 0x0000040a040c7981 */ /* 0x000ee8000c1e1900 */
[----:B------:R-:W4:Y:S04]  /*0970*/  LDG.E R14, desc[UR10][R4.64+0x8] ;  /* 0x0000080a040e7981 */ /* 0x000f28000c1e1900 */
[----:B------:R-:W4:Y:S04]  /*0980*/  LDG.E R13, desc[UR10][R2.64+0x8] ;  /* 0x0000080a020d7981 */ /* 0x000f28000c1e1900 */
[----:B------:R-:W5:Y:S04]  /*0990*/  LDG.E R17, desc[UR10][R2.64+0xc] ;  /* 0x00000c0a02117981 */ /* 0x000f68000c1e1900 */
[----:B------:R-:W5:Y:S01]  /*09a0*/  LDG.E R16, desc[UR10][R4.64+0xc] ;  /* 0x00000c0a04107981 */ /* 0x000f62000c1e1900 */
[----:B------:R-:W-:Y:S01]  /*09b0*/  UIADD3 UR4, UPT, UPT, UR4, 0x4, URZ ;  /* 0x0000000404047890 */ /* 0x000fe2000fffe0ff */
[----:B--2---:R-:W-:-:S04]  /*09c0*/  FFMA R10, R8, R10, R15 ;  /* 0x0000000a080a7223 */ /* 0x004fc8000000000f */
[----:B---3--:R-:W-:-:S04]  /*09d0*/  FFMA R10, R11, R12, R10 ;  /* 0x0000000c0b0a7223 */ /* 0x008fc8000000000a */
[----:B----4-:R-:W-:-:S04]  /*09e0*/  FFMA R10, R13, R14, R10 ;  /* 0x0000000e0d0a7223 */ /* 0x010fc8000000000a */
[----:B-----5:R-:W-:-:S07]  /*09f0*/  FFMA R15, R17, R16, R10 ;  /* 0x00000010110f7223 */ /* 0x020fce000000000a */
.L_x_33:
[----:B------:R-:W-:Y:S05]  /*0a00*/  BRA.U !UP1, `(.L_x_31) ;  /* 0x0000000109487547 */ /* 0x000fea000b800000 */
[----:B------:R-:W1:Y:S01]  /*0a10*/  LDC.64 R4, c[0x0][0x380] ;  /* 0x0000e000ff047b82 */ /* 0x000e620000000a00 */
[----:B------:R-:W-:Y:S01]  /*0a20*/  IADD3 R9, PT, PT, R7, UR4, RZ ;  /* 0x0000000407097c10 */ /* 0x000fe2000fffe0ff */
[----:B------:R-:W-:Y:S01]  /*0a30*/  UIADD3 UR5, UPT, UPT, -UR5, URZ, URZ ;  /* 0x000000ff05057290 */ /* 0x000fe2000fffe1ff */
[----:B------:R-:W-:-:S05]  /*0a40*/  IADD3 R11, PT, PT, R6, UR4, RZ ;  /* 0x00000004060b7c10 */ /* 0x000fca000fffe0ff */
[----:B------:R-:W2:Y:S01]  /*0a50*/  LDC.64 R2, c[0x0][0x388] ;  /* 0x0000e200ff027b82 */ /* 0x000ea20000000a00 */
[----:B-1----:R-:W-:-:S03]  /*0a60*/  IMAD.WIDE.U32 R4, R9, 0x4, R4 ;  /* 0x0000000409047825 */ /* 0x002fc600078e0004 */
[----:B------:R-:W-:Y:S02]  /*0a70*/  MOV R8, R4 ;  /* 0x0000000400087202 */ /* 0x000fe40000000f00 */
[----:B------:R-:W-:-:S07]  /*0a80*/  MOV R9, R5 ;  /* 0x0000000500097202 */ /* 0x000fce0000000f00 */
.L_x_34:
[----:B--2---:R-:W-:Y:S01]  /*0a90*/  IMAD.WIDE R4, R11, 0x4, R2 ;  /* 0x000000040b047825 */ /* 0x004fe200078e0202 */
[----:B0-----:R0:W2:Y:S05]  /*0aa0*/  LDG.E R6, desc[UR10][R8.64] ;  /* 0x0000000a08067981 */ /* 0x0010aa000c1e1900 */
[----:B------:R-:W2:Y:S01]  /*0ab0*/  LDG.E R4, desc[UR10][R4.64] ;  /* 0x0000000a04047981 */ /* 0x000ea2000c1e1900 */
[----:B------:R-:W-:-:S04]  /*0ac0*/  UIADD3 UR5, UPT, UPT, UR5, 0x1, URZ ;  /* 0x0000000105057890 */ /* 0x000fc8000fffe0ff */
[----:B------:R-:W-:Y:S01]  /*0ad0*/  UISETP.NE.AND UP0, UPT, UR5, URZ, UPT ;  /* 0x000000ff0500728c */ /* 0x000fe2000bf05270 */
[----:B0-----:R-:W-:Y:S02]  /*0ae0*/  IADD3 R8, P0, PT, R8, 0x4, RZ ;  /* 0x0000000408087810 */ /* 0x001fe40007f1e0ff */
[----:B------:R-:W-:Y:S02]  /*0af0*/  IADD3 R11, PT, PT, R11, 0x1, RZ ;  /* 0x000000010b0b7810 */ /* 0x000fe40007ffe0ff */
[----:B------:R-:W-:Y:S01]  /*0b00*/  IADD3.X R9, PT, PT, RZ, R9, RZ, P0, !PT ;  /* 0x00000009ff097210 */ /* 0x000fe200007fe4ff */
[----:B--2---:R-:W-:-:S03]  /*0b10*/  FFMA R15, R6, R4, R15 ;  /* 0x00000004060f7223 */ /* 0x004fc6000000000f */
[----:B------:R-:W-:Y:S05]  /*0b20*/  BRA.U UP0, `(.L_x_34) ;  /* 0xfffffffd00d87547 */ /* 0x000fea000b83ffff */
.L_x_31:
[----:B------:R-:W1:Y:S01]  /*0b30*/  LDC.64 R2, c[0x0][0x390] ;  /* 0x0000e400ff027b82 */ /* 0x000e620000000a00 */
[----:B------:R-:W-:-:S05]  /*0b40*/  IADD3 R7, PT, PT, R0, R7, RZ ;  /* 0x0000000700077210 */ /* 0x000fca0007ffe0ff */
[----:B-1----:R-:W-:-:S05]  /*0b50*/  IMAD.WIDE R2, R7, 0x4, R2 ;  /* 0x0000000407027825 */ /* 0x002fca00078e0202 */
[----:B0-----:R-:W2:Y:S02]  /*0b60*/  LDG.E R0, desc[UR10][R2.64] ;  /* 0x0000000a02007981 */ /* 0x001ea4000c1e1900 */
[----:B--2---:R-:W-:-:S05]  /*0b70*/  FADD R15, R0, R15 ;  /* 0x0000000f000f7221 */ /* 0x004fca0000000000 */
[----:B------:R-:W-:Y:S01]  /*0b80*/  STG.E desc[UR10][R2.64], R15 ;  /* 0x0000000f02007986 */ /* 0x000fe2000c10190a */
[----:B------:R-:W-:Y:S05]  /*0b90*/  EXIT ;  /* 0x000000000000794d */ /* 0x000fea0003800000 */
.L_x_35:
        /* <DEDUP_REMOVED lines=14> */
.L_x_40:


//--------------------- .nv.shared._Z14softmax_kernelPfi --------------------------
	.section	.nv.shared._Z14softmax_kernelPfi,"aw",@nobits
	.sectionflags	@""
	.align	16
	.zero		1024


//--------------------- .nv.shared.reserved.0     --------------------------
	.section	.nv.shared.reserved.0,"aw",@nobits
	.weak		__nv_reservedSMEM_offset_0_alias
	.size		__nv_reservedSMEM_offset_0_alias, 0, 64
	.other		__nv_reservedSMEM_offset_0_alias,@"STO_CUDA_RESERVED_SHARED STV_DEFAULT"
__nv_reservedSMEM_offset_0_alias:
	.zero		0
	.zero		64


//--------------------- .nv.shared._Z12scale_kernelPfif --------------------------
	.section	.nv.shared._Z12scale_kernelPfif,"aw",@nobits
	.sectionflags	@""
	.align	16
	.zero		1024


//--------------------- .nv.shared._Z16SgemmNaiveKernelPfS_S_i --------------------------
	.section	.nv.shared._Z16SgemmNaiveKernelPfS_S_i,"aw",@nobits
	.sectionflags	@""
	.align	16
.nv.shared._Z16SgemmNaiveKernelPfS_S_i:
	.zero		9472


//--------------------- .nv.shared._Z21SgemmNaiveTransKernelPfS_S_i --------------------------
	.section	.nv.shared._Z21SgemmNaiveTransKernelPfS_S_i,"aw",@nobits
	.sectionflags	@""
	.align	16
	.zero		1024


//--------------------- .nv.constant0._Z14softmax_kernelPfi --------------------------
	.section	.nv.constant0._Z14softmax_kernelPfi,"a",@progbits
	.sectionflags	@""
	.align	4
.nv.constant0._Z14softmax_kernelPfi:
	.zero		908


//--------------------- .nv.constant0._Z12scale_kernelPfif --------------------------
	.section	.nv.constant0._Z12scale_kernelPfif,"a",@progbits
	.sectionflags	@""
	.align	4
.nv.constant0._Z12scale_kernelPfif:
	.zero		912


//--------------------- .nv.constant0._Z16SgemmNaiveKernelPfS_S_i --------------------------
	.section	.nv.constant0._Z16SgemmNaiveKernelPfS_S_i,"a",@progbits
	.sectionflags	@""
	.align	4
.nv.constant0._Z16SgemmNaiveKernelPfS_S_i:
	.zero		924


//--------------------- .nv.constant0._Z21SgemmNaiveTransKernelPfS_S_i --------------------------
	.section	.nv.constant0._Z21SgemmNaiveTransKernelPfS_S_i,"a",@progbits
	.sectionflags	@""
	.align	4
.nv.constant0._Z21SgemmNaiveTransKernelPfS_S_i:
	.zero		924


//--------------------- SYMBOLS --------------------------

	.type		.nv.reservedSmem.offset0,@object
	.size		.nv.reservedSmem.offset0,0x4
	.type		.nv.reservedSmem.cap,@object
	.size		.nv.reservedSmem.cap,0x4
